//
// Generated by NVIDIA NVVM Compiler
//
// Compiler Build ID: CL-36424714
// Cuda compilation tools, release 13.0, V13.0.88
// Based on NVVM 20.0.0
//

.version 9.0
.target sm_100
.address_size 64

	// .globl	_Z11sample_sortPi
// _ZZ11sample_sortPiE3loc has been demoted
// _ZZ11final_mergePiS_E5count has been demoted
// _ZZ11final_mergePiS_E8my_block has been demoted
// _ZZ11final_mergePiS_E5final has been demoted

.visible .entry _Z11sample_sortPi(
	.param .u64 .ptr .align 1 _Z11sample_sortPi_param_0
)
{
	.reg .pred 	%p<37>;
	.reg .b32 	%r<47>;
	.reg .b64 	%rd<5>;
	// demoted variable
	.shared .align 4 .b8 _ZZ11sample_sortPiE3loc[4096];
	ld.param.u64 	%rd2, [_Z11sample_sortPi_param_0];
	cvta.to.global.u64 	%rd3, %rd2;
	mov.u32 	%r38, %ntid.x;
	mov.u32 	%r39, %ctaid.x;
	mov.u32 	%r40, %tid.x;
	mad.lo.s32 	%r41, %r38, %r39, %r40;
	mul.wide.s32 	%rd4, %r41, 4;
	add.s64 	%rd1, %rd3, %rd4;
	ld.global.u32 	%r42, [%rd1];
	shl.b32 	%r43, %r40, 2;
	mov.u32 	%r44, _ZZ11sample_sortPiE3loc;
	add.s32 	%r1, %r44, %r43;
	st.shared.u32 	[%r1], %r42;
	bar.sync 	0;
	and.b32  	%r2, %r40, 1;
	setp.eq.b32 	%p2, %r2, 1;
	setp.ne.s32 	%p3, %r40, 1023;
	and.pred  	%p1, %p3, %p2;
	mov.b32 	%r46, 0;
	not.pred 	%p6, %p1;
$L__BB0_1:
	setp.ne.s32 	%p4, %r2, 0;
	@%p4 bra 	$L__BB0_4;
	ld.shared.u32 	%r4, [%r1];
	ld.shared.u32 	%r5, [%r1+4];
	setp.le.s32 	%p5, %r4, %r5;
	@%p5 bra 	$L__BB0_4;
	st.shared.u32 	[%r1], %r5;
	st.shared.u32 	[%r1+4], %r4;
$L__BB0_4:
	bar.sync 	0;
	@%p6 bra 	$L__BB0_7;
	ld.shared.u32 	%r6, [%r1];
	ld.shared.u32 	%r7, [%r1+4];
	setp.le.s32 	%p7, %r6, %r7;
	@%p7 bra 	$L__BB0_7;
	st.shared.u32 	[%r1], %r7;
	st.shared.u32 	[%r1+4], %r6;
$L__BB0_7:
	setp.ne.s32 	%p8, %r2, 0;
	bar.sync 	0;
	@%p8 bra 	$L__BB0_10;
	ld.shared.u32 	%r8, [%r1];
	ld.shared.u32 	%r9, [%r1+4];
	setp.le.s32 	%p9, %r8, %r9;
	@%p9 bra 	$L__BB0_10;
	st.shared.u32 	[%r1], %r9;
	st.shared.u32 	[%r1+4], %r8;
$L__BB0_10:
	bar.sync 	0;
	@%p6 bra 	$L__BB0_13;
	ld.shared.u32 	%r10, [%r1];
	ld.shared.u32 	%r11, [%r1+4];
	setp.le.s32 	%p11, %r10, %r11;
	@%p11 bra 	$L__BB0_13;
	st.shared.u32 	[%r1], %r11;
	st.shared.u32 	[%r1+4], %r10;
$L__BB0_13:
	setp.ne.s32 	%p12, %r2, 0;
	bar.sync 	0;
	@%p12 bra 	$L__BB0_16;
	ld.shared.u32 	%r12, [%r1];
	ld.shared.u32 	%r13, [%r1+4];
	setp.le.s32 	%p13, %r12, %r13;
	@%p13 bra 	$L__BB0_16;
	st.shared.u32 	[%r1], %r13;
	st.shared.u32 	[%r1+4], %r12;
$L__BB0_16:
	bar.sync 	0;
	@%p6 bra 	$L__BB0_19;
	ld.shared.u32 	%r14, [%r1];
	ld.shared.u32 	%r15, [%r1+4];
	setp.le.s32 	%p15, %r14, %r15;
	@%p15 bra 	$L__BB0_19;
	st.shared.u32 	[%r1], %r15;
	st.shared.u32 	[%r1+4], %r14;
$L__BB0_19:
	setp.ne.s32 	%p16, %r2, 0;
	bar.sync 	0;
	@%p16 bra 	$L__BB0_22;
	ld.shared.u32 	%r16, [%r1];
	ld.shared.u32 	%r17, [%r1+4];
	setp.le.s32 	%p17, %r16, %r17;
	@%p17 bra 	$L__BB0_22;
	st.shared.u32 	[%r1], %r17;
	st.shared.u32 	[%r1+4], %r16;
$L__BB0_22:
	bar.sync 	0;
	@%p6 bra 	$L__BB0_25;
	ld.shared.u32 	%r18, [%r1];
	ld.shared.u32 	%r19, [%r1+4];
	setp.le.s32 	%p19, %r18, %r19;
	@%p19 bra 	$L__BB0_25;
	st.shared.u32 	[%r1], %r19;
	st.shared.u32 	[%r1+4], %r18;
$L__BB0_25:
	setp.ne.s32 	%p20, %r2, 0;
	bar.sync 	0;
	@%p20 bra 	$L__BB0_28;
	ld.shared.u32 	%r20, [%r1];
	ld.shared.u32 	%r21, [%r1+4];
	setp.le.s32 	%p21, %r20, %r21;
	@%p21 bra 	$L__BB0_28;
	st.shared.u32 	[%r1], %r21;
	st.shared.u32 	[%r1+4], %r20;
$L__BB0_28:
	bar.sync 	0;
	@%p6 bra 	$L__BB0_31;
	ld.shared.u32 	%r22, [%r1];
	ld.shared.u32 	%r23, [%r1+4];
	setp.le.s32 	%p23, %r22, %r23;
	@%p23 bra 	$L__BB0_31;
	st.shared.u32 	[%r1], %r23;
	st.shared.u32 	[%r1+4], %r22;
$L__BB0_31:
	setp.ne.s32 	%p24, %r2, 0;
	bar.sync 	0;
	@%p24 bra 	$L__BB0_34;
	ld.shared.u32 	%r24, [%r1];
	ld.shared.u32 	%r25, [%r1+4];
	setp.le.s32 	%p25, %r24, %r25;
	@%p25 bra 	$L__BB0_34;
	st.shared.u32 	[%r1], %r25;
	st.shared.u32 	[%r1+4], %r24;
$L__BB0_34:
	bar.sync 	0;
	@%p6 bra 	$L__BB0_37;
	ld.shared.u32 	%r26, [%r1];
	ld.shared.u32 	%r27, [%r1+4];
	setp.le.s32 	%p27, %r26, %r27;
	@%p27 bra 	$L__BB0_37;
	st.shared.u32 	[%r1], %r27;
	st.shared.u32 	[%r1+4], %r26;
$L__BB0_37:
	setp.ne.s32 	%p28, %r2, 0;
	bar.sync 	0;
	@%p28 bra 	$L__BB0_40;
	ld.shared.u32 	%r28, [%r1];
	ld.shared.u32 	%r29, [%r1+4];
	setp.le.s32 	%p29, %r28, %r29;
	@%p29 bra 	$L__BB0_40;
	st.shared.u32 	[%r1], %r29;
	st.shared.u32 	[%r1+4], %r28;
$L__BB0_40:
	bar.sync 	0;
	@%p6 bra 	$L__BB0_43;
	ld.shared.u32 	%r30, [%r1];
	ld.shared.u32 	%r31, [%r1+4];
	setp.le.s32 	%p31, %r30, %r31;
	@%p31 bra 	$L__BB0_43;
	st.shared.u32 	[%r1], %r31;
	st.shared.u32 	[%r1+4], %r30;
$L__BB0_43:
	setp.ne.s32 	%p32, %r2, 0;
	bar.sync 	0;
	@%p32 bra 	$L__BB0_46;
	ld.shared.u32 	%r32, [%r1];
	ld.shared.u32 	%r33, [%r1+4];
	setp.le.s32 	%p33, %r32, %r33;
	@%p33 bra 	$L__BB0_46;
	st.shared.u32 	[%r1], %r33;
	st.shared.u32 	[%r1+4], %r32;
$L__BB0_46:
	bar.sync 	0;
	@%p6 bra 	$L__BB0_49;
	ld.shared.u32 	%r34, [%r1];
	ld.shared.u32 	%r35, [%r1+4];
	setp.le.s32 	%p35, %r34, %r35;
	@%p35 bra 	$L__BB0_49;
	st.shared.u32 	[%r1], %r35;
	st.shared.u32 	[%r1+4], %r34;
$L__BB0_49:
	bar.sync 	0;
	add.s32 	%r46, %r46, 8;
	setp.ne.s32 	%p36, %r46, 512;
	@%p36 bra 	$L__BB0_1;
	ld.shared.u32 	%r45, [%r1];
	st.global.u32 	[%rd1], %r45;
	ret;

}
	// .globl	_Z11final_mergePiS_
.visible .entry _Z11final_mergePiS_(
	.param .u64 .ptr .align 1 _Z11final_mergePiS__param_0,
	.param .u64 .ptr .align 1 _Z11final_mergePiS__param_1
)
{
	.reg .pred 	%p<118>;
	.reg .b32 	%r<321>;
	.reg .b64 	%rd<18>;
	// demoted variable
	.shared .align 4 .b8 _ZZ11final_mergePiS_E5count[4100];
	// demoted variable
	.shared .align 4 .b8 _ZZ11final_mergePiS_E8my_block[20000];
	// demoted variable
	.shared .align 4 .b8 _ZZ11final_mergePiS_E5final[20000];
	ld.param.u64 	%rd9, [_Z11final_mergePiS__param_0];
	ld.param.u64 	%rd10, [_Z11final_mergePiS__param_1];
	cvta.to.global.u64 	%rd1, %rd9;
	cvta.to.global.u64 	%rd11, %rd10;
	mov.u32 	%r79, %ctaid.x;
	mul.wide.u32 	%rd12, %r79, 4;
	add.s64 	%rd13, %rd11, %rd12;
	ld.global.u32 	%r1, [%rd13];
	ld.global.u32 	%r2, [%rd13+4];
	mov.u32 	%r3, %tid.x;
	mov.b32 	%r297, 0;
	st.shared.u32 	[_ZZ11final_mergePiS_E5count], %r297;
	mul.wide.u32 	%rd2, %r3, 16384;
	add.s64 	%rd14, %rd2, %rd1;
	add.s64 	%rd16, %rd14, 32;
	mov.u32 	%r298, %r297;
$L__BB1_1:
	ld.global.u32 	%r80, [%rd16+-32];
	setp.ge.s32 	%p1, %r80, %r1;
	setp.lt.s32 	%p2, %r80, %r2;
	and.pred  	%p3, %p1, %p2;
	selp.u32 	%r82, 1, 0, %p3;
	add.s32 	%r83, %r298, %r82;
	ld.global.u32 	%r84, [%rd16+-28];
	setp.ge.s32 	%p4, %r84, %r1;
	setp.lt.s32 	%p5, %r84, %r2;
	and.pred  	%p6, %p4, %p5;
	selp.u32 	%r86, 1, 0, %p6;
	add.s32 	%r87, %r83, %r86;
	ld.global.u32 	%r88, [%rd16+-24];
	setp.ge.s32 	%p7, %r88, %r1;
	setp.lt.s32 	%p8, %r88, %r2;
	and.pred  	%p9, %p7, %p8;
	selp.u32 	%r90, 1, 0, %p9;
	add.s32 	%r91, %r87, %r90;
	ld.global.u32 	%r92, [%rd16+-20];
	setp.ge.s32 	%p10, %r92, %r1;
	setp.lt.s32 	%p11, %r92, %r2;
	and.pred  	%p12, %p10, %p11;
	selp.u32 	%r94, 1, 0, %p12;
	add.s32 	%r95, %r91, %r94;
	ld.global.u32 	%r96, [%rd16+-16];
	setp.ge.s32 	%p13, %r96, %r1;
	setp.lt.s32 	%p14, %r96, %r2;
	and.pred  	%p15, %p13, %p14;
	selp.u32 	%r98, 1, 0, %p15;
	add.s32 	%r99, %r95, %r98;
	ld.global.u32 	%r100, [%rd16+-12];
	setp.ge.s32 	%p16, %r100, %r1;
	setp.lt.s32 	%p17, %r100, %r2;
	and.pred  	%p18, %p16, %p17;
	selp.u32 	%r102, 1, 0, %p18;
	add.s32 	%r103, %r99, %r102;
	ld.global.u32 	%r104, [%rd16+-8];
	setp.ge.s32 	%p19, %r104, %r1;
	setp.lt.s32 	%p20, %r104, %r2;
	and.pred  	%p21, %p19, %p20;
	selp.u32 	%r106, 1, 0, %p21;
	add.s32 	%r107, %r103, %r106;
	ld.global.u32 	%r108, [%rd16+-4];
	setp.ge.s32 	%p22, %r108, %r1;
	setp.lt.s32 	%p23, %r108, %r2;
	and.pred  	%p24, %p22, %p23;
	selp.u32 	%r110, 1, 0, %p24;
	add.s32 	%r111, %r107, %r110;
	ld.global.u32 	%r112, [%rd16];
	setp.ge.s32 	%p25, %r112, %r1;
	setp.lt.s32 	%p26, %r112, %r2;
	and.pred  	%p27, %p25, %p26;
	selp.u32 	%r114, 1, 0, %p27;
	add.s32 	%r115, %r111, %r114;
	ld.global.u32 	%r116, [%rd16+4];
	setp.ge.s32 	%p28, %r116, %r1;
	setp.lt.s32 	%p29, %r116, %r2;
	and.pred  	%p30, %p28, %p29;
	selp.u32 	%r118, 1, 0, %p30;
	add.s32 	%r119, %r115, %r118;
	ld.global.u32 	%r120, [%rd16+8];
	setp.ge.s32 	%p31, %r120, %r1;
	setp.lt.s32 	%p32, %r120, %r2;
	and.pred  	%p33, %p31, %p32;
	selp.u32 	%r122, 1, 0, %p33;
	add.s32 	%r123, %r119, %r122;
	ld.global.u32 	%r124, [%rd16+12];
	setp.ge.s32 	%p34, %r124, %r1;
	setp.lt.s32 	%p35, %r124, %r2;
	and.pred  	%p36, %p34, %p35;
	selp.u32 	%r126, 1, 0, %p36;
	add.s32 	%r127, %r123, %r126;
	ld.global.u32 	%r128, [%rd16+16];
	setp.ge.s32 	%p37, %r128, %r1;
	setp.lt.s32 	%p38, %r128, %r2;
	and.pred  	%p39, %p37, %p38;
	selp.u32 	%r130, 1, 0, %p39;
	add.s32 	%r131, %r127, %r130;
	ld.global.u32 	%r132, [%rd16+20];
	setp.ge.s32 	%p40, %r132, %r1;
	setp.lt.s32 	%p41, %r132, %r2;
	and.pred  	%p42, %p40, %p41;
	selp.u32 	%r134, 1, 0, %p42;
	add.s32 	%r135, %r131, %r134;
	ld.global.u32 	%r136, [%rd16+24];
	setp.ge.s32 	%p43, %r136, %r1;
	setp.lt.s32 	%p44, %r136, %r2;
	and.pred  	%p45, %p43, %p44;
	selp.u32 	%r138, 1, 0, %p45;
	add.s32 	%r139, %r135, %r138;
	ld.global.u32 	%r140, [%rd16+28];
	setp.ge.s32 	%p46, %r140, %r1;
	setp.lt.s32 	%p47, %r140, %r2;
	and.pred  	%p48, %p46, %p47;
	selp.u32 	%r142, 1, 0, %p48;
	add.s32 	%r298, %r139, %r142;
	add.s32 	%r297, %r297, 16;
	add.s64 	%rd16, %rd16, 64;
	setp.ne.s32 	%p49, %r297, 4096;
	@%p49 bra 	$L__BB1_1;
	shl.b32 	%r143, %r3, 2;
	mov.u32 	%r144, _ZZ11final_mergePiS_E5count;
	add.s32 	%r8, %r144, %r143;
	st.shared.u32 	[%r8+4], %r298;
	bar.sync 	0;
	setp.ne.s32 	%p50, %r3, 0;
	@%p50 bra 	$L__BB1_6;
	mov.b32 	%r300, 12;
	mov.b32 	%r299, 0;
	ld.shared.u32 	%r301, [_ZZ11final_mergePiS_E5count+4];
$L__BB1_4:
	add.s32 	%r13, %r144, %r299;
	ld.shared.u32 	%r148, [%r13+8];
	add.s32 	%r149, %r301, %r148;
	st.shared.u32 	[%r13+8], %r149;
	add.s32 	%r150, %r144, %r300;
	ld.shared.u32 	%r151, [%r150];
	add.s32 	%r152, %r149, %r151;
	st.shared.u32 	[%r150], %r152;
	ld.shared.u32 	%r153, [%r13+16];
	add.s32 	%r14, %r152, %r153;
	st.shared.u32 	[%r13+16], %r14;
	setp.eq.s32 	%p51, %r300, 4092;
	@%p51 bra 	$L__BB1_6;
	ld.shared.u32 	%r154, [%r13+20];
	add.s32 	%r301, %r14, %r154;
	st.shared.u32 	[%r13+20], %r301;
	add.s32 	%r300, %r300, 16;
	add.s32 	%r299, %r299, 16;
	bra.uni 	$L__BB1_4;
$L__BB1_6:
	shl.b32 	%r18, %r3, 4;
	mov.u32 	%r156, _ZZ11final_mergePiS_E8my_block;
	add.s32 	%r19, %r156, %r18;
	mov.b32 	%r157, 4194306;
	st.shared.u32 	[%r19], %r157;
	st.shared.u32 	[%r19+4], %r157;
	st.shared.u32 	[%r19+8], %r157;
	st.shared.u32 	[%r19+12], %r157;
	bar.sync 	0;
	ld.shared.u32 	%r21, [%r8];
	add.s64 	%rd17, %rd14, 16;
	mov.b32 	%r302, 0;
	mov.u32 	%r304, %r302;
$L__BB1_7:
	ld.global.u32 	%r158, [%rd17+-16];
	setp.lt.s32 	%p52, %r158, %r1;
	setp.ge.s32 	%p53, %r158, %r2;
	or.pred  	%p54, %p52, %p53;
	@%p54 bra 	$L__BB1_9;
	add.s32 	%r159, %r304, %r21;
	shl.b32 	%r160, %r159, 2;
	add.s32 	%r162, %r156, %r160;
	st.shared.u32 	[%r162], %r158;
	add.s32 	%r304, %r304, 1;
$L__BB1_9:
	ld.global.u32 	%r163, [%rd17+-12];
	setp.lt.s32 	%p55, %r163, %r1;
	setp.ge.s32 	%p56, %r163, %r2;
	or.pred  	%p57, %p55, %p56;
	@%p57 bra 	$L__BB1_11;
	add.s32 	%r164, %r304, %r21;
	shl.b32 	%r165, %r164, 2;
	add.s32 	%r167, %r156, %r165;
	st.shared.u32 	[%r167], %r163;
	add.s32 	%r304, %r304, 1;
$L__BB1_11:
	ld.global.u32 	%r168, [%rd17+-8];
	setp.lt.s32 	%p58, %r168, %r1;
	setp.ge.s32 	%p59, %r168, %r2;
	or.pred  	%p60, %p58, %p59;
	@%p60 bra 	$L__BB1_13;
	add.s32 	%r169, %r304, %r21;
	shl.b32 	%r170, %r169, 2;
	add.s32 	%r172, %r156, %r170;
	st.shared.u32 	[%r172], %r168;
	add.s32 	%r304, %r304, 1;
$L__BB1_13:
	ld.global.u32 	%r173, [%rd17+-4];
	setp.lt.s32 	%p61, %r173, %r1;
	setp.ge.s32 	%p62, %r173, %r2;
	or.pred  	%p63, %p61, %p62;
	@%p63 bra 	$L__BB1_15;
	add.s32 	%r174, %r304, %r21;
	shl.b32 	%r175, %r174, 2;
	add.s32 	%r177, %r156, %r175;
	st.shared.u32 	[%r177], %r173;
	add.s32 	%r304, %r304, 1;
$L__BB1_15:
	ld.global.u32 	%r178, [%rd17];
	setp.lt.s32 	%p64, %r178, %r1;
	setp.ge.s32 	%p65, %r178, %r2;
	or.pred  	%p66, %p64, %p65;
	@%p66 bra 	$L__BB1_17;
	add.s32 	%r179, %r304, %r21;
	shl.b32 	%r180, %r179, 2;
	add.s32 	%r182, %r156, %r180;
	st.shared.u32 	[%r182], %r178;
	add.s32 	%r304, %r304, 1;
$L__BB1_17:
	ld.global.u32 	%r183, [%rd17+4];
	setp.lt.s32 	%p67, %r183, %r1;
	setp.ge.s32 	%p68, %r183, %r2;
	or.pred  	%p69, %p67, %p68;
	@%p69 bra 	$L__BB1_19;
	add.s32 	%r184, %r304, %r21;
	shl.b32 	%r185, %r184, 2;
	add.s32 	%r187, %r156, %r185;
	st.shared.u32 	[%r187], %r183;
	add.s32 	%r304, %r304, 1;
$L__BB1_19:
	ld.global.u32 	%r188, [%rd17+8];
	setp.lt.s32 	%p70, %r188, %r1;
	setp.ge.s32 	%p71, %r188, %r2;
	or.pred  	%p72, %p70, %p71;
	@%p72 bra 	$L__BB1_21;
	add.s32 	%r189, %r304, %r21;
	shl.b32 	%r190, %r189, 2;
	add.s32 	%r192, %r156, %r190;
	st.shared.u32 	[%r192], %r188;
	add.s32 	%r304, %r304, 1;
$L__BB1_21:
	ld.global.u32 	%r193, [%rd17+12];
	setp.lt.s32 	%p73, %r193, %r1;
	setp.ge.s32 	%p74, %r193, %r2;
	or.pred  	%p75, %p73, %p74;
	@%p75 bra 	$L__BB1_23;
	add.s32 	%r194, %r304, %r21;
	shl.b32 	%r195, %r194, 2;
	add.s32 	%r197, %r156, %r195;
	st.shared.u32 	[%r197], %r193;
	add.s32 	%r304, %r304, 1;
$L__BB1_23:
	add.s32 	%r302, %r302, 8;
	add.s64 	%rd17, %rd17, 32;
	setp.ne.s32 	%p76, %r302, 4096;
	@%p76 bra 	$L__BB1_7;
	mov.u32 	%r200, _ZZ11final_mergePiS_E5final;
	add.s32 	%r49, %r200, %r18;
	mov.b32 	%r201, 4194306;
	st.shared.u32 	[%r49], %r201;
	st.shared.u32 	[%r49+4], %r201;
	st.shared.u32 	[%r49+8], %r201;
	st.shared.u32 	[%r49+12], %r201;
	bar.sync 	0;
	ld.shared.u32 	%r50, [%r19];
	ld.shared.u32 	%r51, [%r19+4];
	ld.shared.u32 	%r52, [%r19+8];
	ld.shared.u32 	%r53, [%r19+12];
	mov.b32 	%r313, 0;
	mov.b32 	%r312, 16;
	mov.u32 	%r314, %r313;
	mov.u32 	%r315, %r313;
	mov.u32 	%r316, %r313;
$L__BB1_25:
	add.s32 	%r203, %r156, %r312;
	ld.shared.u32 	%r204, [%r203+-16];
	setp.gt.s32 	%p77, %r50, %r204;
	selp.u32 	%r205, 1, 0, %p77;
	add.s32 	%r206, %r315, %r205;
	setp.gt.s32 	%p78, %r51, %r204;
	selp.u32 	%r207, 1, 0, %p78;
	add.s32 	%r208, %r316, %r207;
	setp.gt.s32 	%p79, %r52, %r204;
	selp.u32 	%r209, 1, 0, %p79;
	add.s32 	%r210, %r314, %r209;
	setp.gt.s32 	%p80, %r53, %r204;
	selp.u32 	%r211, 1, 0, %p80;
	add.s32 	%r212, %r313, %r211;
	ld.shared.u32 	%r213, [%r203+-12];
	setp.gt.s32 	%p81, %r50, %r213;
	selp.u32 	%r214, 1, 0, %p81;
	add.s32 	%r215, %r206, %r214;
	setp.gt.s32 	%p82, %r51, %r213;
	selp.u32 	%r216, 1, 0, %p82;
	add.s32 	%r217, %r208, %r216;
	setp.gt.s32 	%p83, %r52, %r213;
	selp.u32 	%r218, 1, 0, %p83;
	add.s32 	%r219, %r210, %r218;
	setp.gt.s32 	%p84, %r53, %r213;
	selp.u32 	%r220, 1, 0, %p84;
	add.s32 	%r221, %r212, %r220;
	ld.shared.u32 	%r222, [%r203+-8];
	setp.gt.s32 	%p85, %r50, %r222;
	selp.u32 	%r223, 1, 0, %p85;
	add.s32 	%r224, %r215, %r223;
	setp.gt.s32 	%p86, %r51, %r222;
	selp.u32 	%r225, 1, 0, %p86;
	add.s32 	%r226, %r217, %r225;
	setp.gt.s32 	%p87, %r52, %r222;
	selp.u32 	%r227, 1, 0, %p87;
	add.s32 	%r228, %r219, %r227;
	setp.gt.s32 	%p88, %r53, %r222;
	selp.u32 	%r229, 1, 0, %p88;
	add.s32 	%r230, %r221, %r229;
	ld.shared.u32 	%r231, [%r203+-4];
	setp.gt.s32 	%p89, %r50, %r231;
	selp.u32 	%r232, 1, 0, %p89;
	add.s32 	%r233, %r224, %r232;
	setp.gt.s32 	%p90, %r51, %r231;
	selp.u32 	%r234, 1, 0, %p90;
	add.s32 	%r235, %r226, %r234;
	setp.gt.s32 	%p91, %r52, %r231;
	selp.u32 	%r236, 1, 0, %p91;
	add.s32 	%r237, %r228, %r236;
	setp.gt.s32 	%p92, %r53, %r231;
	selp.u32 	%r238, 1, 0, %p92;
	add.s32 	%r239, %r230, %r238;
	ld.shared.u32 	%r240, [%r203];
	setp.gt.s32 	%p93, %r50, %r240;
	selp.u32 	%r241, 1, 0, %p93;
	add.s32 	%r242, %r233, %r241;
	setp.gt.s32 	%p94, %r51, %r240;
	selp.u32 	%r243, 1, 0, %p94;
	add.s32 	%r244, %r235, %r243;
	setp.gt.s32 	%p95, %r52, %r240;
	selp.u32 	%r245, 1, 0, %p95;
	add.s32 	%r246, %r237, %r245;
	setp.gt.s32 	%p96, %r53, %r240;
	selp.u32 	%r247, 1, 0, %p96;
	add.s32 	%r248, %r239, %r247;
	ld.shared.u32 	%r249, [%r203+4];
	setp.gt.s32 	%p97, %r50, %r249;
	selp.u32 	%r250, 1, 0, %p97;
	add.s32 	%r251, %r242, %r250;
	setp.gt.s32 	%p98, %r51, %r249;
	selp.u32 	%r252, 1, 0, %p98;
	add.s32 	%r253, %r244, %r252;
	setp.gt.s32 	%p99, %r52, %r249;
	selp.u32 	%r254, 1, 0, %p99;
	add.s32 	%r255, %r246, %r254;
	setp.gt.s32 	%p100, %r53, %r249;
	selp.u32 	%r256, 1, 0, %p100;
	add.s32 	%r257, %r248, %r256;
	ld.shared.u32 	%r258, [%r203+8];
	setp.gt.s32 	%p101, %r50, %r258;
	selp.u32 	%r259, 1, 0, %p101;
	add.s32 	%r260, %r251, %r259;
	setp.gt.s32 	%p102, %r51, %r258;
	selp.u32 	%r261, 1, 0, %p102;
	add.s32 	%r262, %r253, %r261;
	setp.gt.s32 	%p103, %r52, %r258;
	selp.u32 	%r263, 1, 0, %p103;
	add.s32 	%r264, %r255, %r263;
	setp.gt.s32 	%p104, %r53, %r258;
	selp.u32 	%r265, 1, 0, %p104;
	add.s32 	%r266, %r257, %r265;
	ld.shared.u32 	%r267, [%r203+12];
	setp.gt.s32 	%p105, %r50, %r267;
	selp.u32 	%r268, 1, 0, %p105;
	add.s32 	%r315, %r260, %r268;
	setp.gt.s32 	%p106, %r51, %r267;
	selp.u32 	%r269, 1, 0, %p106;
	add.s32 	%r316, %r262, %r269;
	setp.gt.s32 	%p107, %r52, %r267;
	selp.u32 	%r270, 1, 0, %p107;
	add.s32 	%r314, %r264, %r270;
	setp.gt.s32 	%p108, %r53, %r267;
	selp.u32 	%r271, 1, 0, %p108;
	add.s32 	%r313, %r266, %r271;
	add.s32 	%r312, %r312, 32;
	setp.ne.s32 	%p109, %r312, 16400;
	@%p109 bra 	$L__BB1_25;
	shl.b32 	%r272, %r315, 2;
	add.s32 	%r274, %r200, %r272;
	st.shared.u32 	[%r274], %r50;
	shl.b32 	%r275, %r316, 2;
	add.s32 	%r276, %r200, %r275;
	st.shared.u32 	[%r276], %r51;
	shl.b32 	%r277, %r314, 2;
	add.s32 	%r278, %r200, %r277;
	st.shared.u32 	[%r278], %r52;
	shl.b32 	%r279, %r313, 2;
	add.s32 	%r280, %r200, %r279;
	st.shared.u32 	[%r280], %r53;
	bar.sync 	0;
	ld.shared.u32 	%r281, [%r49];
	setp.ne.s32 	%p110, %r281, 4194306;
	@%p110 bra 	$L__BB1_30;
	mov.u32 	%r317, %r143;
$L__BB1_28:
	add.s32 	%r65, %r317, -1;
	shl.b32 	%r282, %r317, 2;
	add.s32 	%r284, %r200, %r282;
	ld.shared.u32 	%r66, [%r284+-4];
	setp.eq.s32 	%p111, %r66, 4194306;
	mov.u32 	%r317, %r65;
	@%p111 bra 	$L__BB1_28;
	st.shared.u32 	[%r49], %r66;
$L__BB1_30:
	ld.shared.u32 	%r285, [%r49+4];
	setp.ne.s32 	%p112, %r285, 4194306;
	@%p112 bra 	$L__BB1_34;
	mov.u32 	%r318, %r143;
$L__BB1_32:
	shl.b32 	%r286, %r318, 2;
	add.s32 	%r288, %r200, %r286;
	ld.shared.u32 	%r68, [%r288];
	setp.eq.s32 	%p113, %r68, 4194306;
	add.s32 	%r318, %r318, -1;
	@%p113 bra 	$L__BB1_32;
	st.shared.u32 	[%r49+4], %r68;
$L__BB1_34:
	ld.shared.u32 	%r289, [%r49+8];
	setp.ne.s32 	%p114, %r289, 4194306;
	@%p114 bra 	$L__BB1_38;
	add.s32 	%r319, %r143, 1;
$L__BB1_36:
	shl.b32 	%r290, %r319, 2;
	add.s32 	%r292, %r200, %r290;
	ld.shared.u32 	%r72, [%r292];
	setp.eq.s32 	%p115, %r72, 4194306;
	add.s32 	%r319, %r319, -1;
	@%p115 bra 	$L__BB1_36;
	st.shared.u32 	[%r49+8], %r72;
$L__BB1_38:
	ld.shared.u32 	%r293, [%r49+12];
	setp.ne.s32 	%p116, %r293, 4194306;
	@%p116 bra 	$L__BB1_42;
	add.s32 	%r320, %r143, 2;
$L__BB1_40:
	shl.b32 	%r294, %r320, 2;
	add.s32 	%r296, %r200, %r294;
	ld.shared.u32 	%r76, [%r296];
	setp.eq.s32 	%p117, %r76, 4194306;
	add.s32 	%r320, %r320, -1;
	@%p117 bra 	$L__BB1_40;
	st.shared.u32 	[%r49+12], %r76;
$L__BB1_42:
	bar.sync 	0;
	ret;

}


// ===== COMPILED SASS (sm_100) =====

	.target	sm_100

	.elftype	@"ET_EXEC"


//--------------------- .note.nv.tkinfo           --------------------------
	.section	.note.nv.tkinfo,"",@"SHT_NOTE"
	.sectionflags	@"SHF_NOTE_NV_TKINFO"
	.tkinfo
        /*0018*/ 	.word	0x00000002
        /*0030*/ 	.string	""
        /*0030*/ 	.string	"ptxas"
        /*0030*/ 	.string	"Cuda compilation tools, release 13.0, V13.0.88"
        /*0030*/ 	.string	"Build cuda_13.0.r13.0/compiler.36424714_0"
        /*0030*/ 	.string	"-arch sm_100 -m 64 "



//--------------------- .note.nv.cuinfo           --------------------------
	.section	.note.nv.cuinfo,"",@"SHT_NOTE"
	.sectionflags	@"SHF_NOTE_NV_CUINFO"
        /*0018*/ 	.short	0x0002
        /*001a*/ 	.short	0x0064
        /*001c*/ 	.short	0x0082
	.zero		2


//--------------------- .nv.info                  --------------------------
	.section	.nv.info,"",@"SHT_CUDA_INFO"
	.align	4


	//----- nvinfo : EIATTR_REGCOUNT
	.align		4
        /*0000*/ 	.byte	0x04, 0x2f
        /*0002*/ 	.short	(.L_1 - .L_0)
	.align		4
.L_0:
        /*0004*/ 	.word	index@(_Z11sample_sortPi)
        /*0008*/ 	.word	0x00000009


	//----- nvinfo : EIATTR_FRAME_SIZE
	.align		4
.L_1:
        /*000c*/ 	.byte	0x04, 0x11
        /*000e*/ 	.short	(.L_3 - .L_2)
	.align		4
.L_2:
        /*0010*/ 	.word	index@(_Z11sample_sortPi)
        /*0014*/ 	.word	0x00000000


	//----- nvinfo : EIATTR_REGCOUNT
	.align		4
.L_3:
        /*0018*/ 	.byte	0x04, 0x2f
        /*001a*/ 	.short	(.L_5 - .L_4)
	.align		4
.L_4:
        /*001c*/ 	.word	index@(_Z11final_mergePiS_)
        /*0020*/ 	.word	0x00000020


	//----- nvinfo : EIATTR_FRAME_SIZE
	.align		4
.L_5:
        /*0024*/ 	.byte	0x04, 0x11
        /*0026*/ 	.short	(.L_7 - .L_6)
	.align		4
.L_6:
        /*0028*/ 	.word	index@(_Z11final_mergePiS_)
        /*002c*/ 	.word	0x00000000


	//----- nvinfo : EIATTR_MIN_STACK_SIZE
	.align		4
.L_7:
        /*0030*/ 	.byte	0x04, 0x12
        /*0032*/ 	.short	(.L_9 - .L_8)
	.align		4
.L_8:
        /*0034*/ 	.word	index@(_Z11final_mergePiS_)
        /*0038*/ 	.word	0x00000000


	//----- nvinfo : EIATTR_MIN_STACK_SIZE
	.align		4
.L_9:
        /*003c*/ 	.byte	0x04, 0x12
        /*003e*/ 	.short	(.L_11 - .L_10)
	.align		4
.L_10:
        /*0040*/ 	.word	index@(_Z11sample_sortPi)
        /*0044*/ 	.word	0x00000000
.L_11:


//--------------------- .nv.compat                --------------------------
	.section	.nv.compat,"",@"SHT_CUDA_COMPAT_INFO"
	.align	4
        /*0000*/ 	.byte	0x02, 0x09, 0x00, 0x00, 0x02, 0x02, 0x01, 0x00, 0x02, 0x05, 0x05, 0x00, 0x03, 0x07, 0x01, 0x01
        /*0010*/ 	.byte	0x02, 0x03, 0x00, 0x00, 0x02, 0x06, 0x01, 0x00, 0x04, 0x0b, 0x08, 0x00, 0x09, 0x00, 0x00, 0x00
        /*0020*/ 	.byte	0x00, 0x00, 0x00, 0x00


//--------------------- .nv.info._Z11final_mergePiS_ --------------------------
	.section	.nv.info._Z11final_mergePiS_,"",@"SHT_CUDA_INFO"
	.sectionflags	@""
	.align	4


	//----- nvinfo : EIATTR_CUDA_API_VERSION
	.align		4
        /*0000*/ 	.byte	0x04, 0x37
        /*0002*/ 	.short	(.L_13 - .L_12)
.L_12:
        /*0004*/ 	.word	0x00000082


	//----- nvinfo : EIATTR_KPARAM_INFO
	.align		4
.L_13:
        /*0008*/ 	.byte	0x04, 0x17
        /*000a*/ 	.short	(.L_15 - .L_14)
.L_14:
        /*000c*/ 	.word	0x00000000
        /*0010*/ 	.short	0x0001
        /*0012*/ 	.short	0x0008
        /*0014*/ 	.byte	0x00, 0xf5, 0x21, 0x00


	//----- nvinfo : EIATTR_KPARAM_INFO
	.align		4
.L_15:
        /*0018*/ 	.byte	0x04, 0x17
        /*001a*/ 	.short	(.L_17 - .L_16)
.L_16:
        /*001c*/ 	.word	0x00000000
        /*0020*/ 	.short	0x0000
        /*0022*/ 	.short	0x0000
        /*0024*/ 	.byte	0x00, 0xf5, 0x21, 0x00


	//----- nvinfo : EIATTR_SPARSE_MMA_MASK
	.align		4
.L_17:
        /*0028*/ 	.byte	0x03, 0x50
        /*002a*/ 	.short	0x0000


	//----- nvinfo : EIATTR_MAXREG_COUNT
	.align		4
        /*002c*/ 	.byte	0x03, 0x1b
        /*002e*/ 	.short	0x00ff


	//----- nvinfo : EIATTR_NUM_BARRIERS
	.align		4
        /*0030*/ 	.byte	0x02, 0x4c
        /*0032*/ 	.byte	0x01
	.zero		1


	//----- nvinfo : EIATTR_MERCURY_ISA_VERSION
	.align		4
        /*0034*/ 	.byte	0x03, 0x5f
        /*0036*/ 	.short	0x0101


	//----- nvinfo : EIATTR_VRC_CTA_INIT_COUNT
	.align		4
        /*0038*/ 	.byte	0x02, 0x4a
	.zero		1
	.zero		1


	//----- nvinfo : EIATTR_EXIT_INSTR_OFFSETS
	.align		4
        /*003c*/ 	.byte	0x04, 0x1c
        /*003e*/ 	.short	(.L_19 - .L_18)


	//   ....[0]....
.L_18:
        /*0040*/ 	.word	0x00002430


	//----- nvinfo : EIATTR_CRS_STACK_SIZE
	.align		4
.L_19:
        /*0044*/ 	.byte	0x04, 0x1e
        /*0046*/ 	.short	(.L_21 - .L_20)
.L_20:
        /*0048*/ 	.word	0x00000000


	//----- nvinfo : EIATTR_CBANK_PARAM_SIZE
	.align		4
.L_21:
        /*004c*/ 	.byte	0x03, 0x19
        /*004e*/ 	.short	0x0010


	//----- nvinfo : EIATTR_PARAM_CBANK
	.align		4
        /*0050*/ 	.byte	0x04, 0x0a
        /*0052*/ 	.short	(.L_23 - .L_22)
	.align		4
.L_22:
        /*0054*/ 	.word	index@(.nv.constant0._Z11final_mergePiS_)
        /*0058*/ 	.short	0x0380
        /*005a*/ 	.short	0x0010


	//----- nvinfo : EIATTR_SW_WAR
	.align		4
.L_23:
        /*005c*/ 	.byte	0x04, 0x36
        /*005e*/ 	.short	(.L_25 - .L_24)
.L_24:
        /*0060*/ 	.word	0x00000008
.L_25:


//--------------------- .nv.info._Z11sample_sortPi --------------------------
	.section	.nv.info._Z11sample_sortPi,"",@"SHT_CUDA_INFO"
	.sectionflags	@""
	.align	4


	//----- nvinfo : EIATTR_CUDA_API_VERSION
	.align		4
        /*0000*/ 	.byte	0x04, 0x37
        /*0002*/ 	.short	(.L_27 - .L_26)
.L_26:
        /*0004*/ 	.word	0x00000082


	//----- nvinfo : EIATTR_KPARAM_INFO
	.align		4
.L_27:
        /*0008*/ 	.byte	0x04, 0x17
        /*000a*/ 	.short	(.L_29 - .L_28)
.L_28:
        /*000c*/ 	.word	0x00000000
        /*0010*/ 	.short	0x0000
        /*0012*/ 	.short	0x0000
        /*0014*/ 	.byte	0x00, 0xf5, 0x21, 0x00


	//----- nvinfo : EIATTR_SPARSE_MMA_MASK
	.align		4
.L_29:
        /*0018*/ 	.byte	0x03, 0x50
        /*001a*/ 	.short	0x0000


	//----- nvinfo : EIATTR_MAXREG_COUNT
	.align		4
        /*001c*/ 	.byte	0x03, 0x1b
        /*001e*/ 	.short	0x00ff


	//----- nvinfo : EIATTR_NUM_BARRIERS
	.align		4
        /*0020*/ 	.byte	0x02, 0x4c
        /*0022*/ 	.byte	0x01
	.zero		1


	//----- nvinfo : EIATTR_MERCURY_ISA_VERSION
	.align		4
        /*0024*/ 	.byte	0x03, 0x5f
        /*0026*/ 	.short	0x0101


	//----- nvinfo : EIATTR_VRC_CTA_INIT_COUNT
	.align		4
        /*0028*/ 	.byte	0x02, 0x4a
	.zero		1
	.zero		1


	//----- nvinfo : EIATTR_EXIT_INSTR_OFFSETS
	.align		4
        /*002c*/ 	.byte	0x04, 0x1c
        /*002e*/ 	.short	(.L_31 - .L_30)


	//   ....[0]....
.L_30:
        /*0030*/ 	.word	0x00000aa0


	//----- nvinfo : EIATTR_CRS_STACK_SIZE
	.align		4
.L_31:
        /*0034*/ 	.byte	0x04, 0x1e
        /*0036*/ 	.short	(.L_33 - .L_32)
.L_32:
        /*0038*/ 	.word	0x00000000


	//----- nvinfo : EIATTR_CBANK_PARAM_SIZE
	.align		4
.L_33:
        /*003c*/ 	.byte	0x03, 0x19
        /*003e*/ 	.short	0x0008


	//----- nvinfo : EIATTR_PARAM_CBANK
	.align		4
        /*0040*/ 	.byte	0x04, 0x0a
        /*0042*/ 	.short	(.L_35 - .L_34)
	.align		4
.L_34:
        /*0044*/ 	.word	index@(.nv.constant0._Z11sample_sortPi)
        /*0048*/ 	.short	0x0380
        /*004a*/ 	.short	0x0008


	//----- nvinfo : EIATTR_SW_WAR
	.align		4
.L_35:
        /*004c*/ 	.byte	0x04, 0x36
        /*004e*/ 	.short	(.L_37 - .L_36)
.L_36:
        /*0050*/ 	.word	0x00000008
.L_37:


//--------------------- .nv.callgraph             --------------------------
	.section	.nv.callgraph,"",@"SHT_CUDA_CALLGRAPH"
	.align	4
	.sectionentsize	8
	.align		4
        /*0000*/ 	.word	0x00000000
	.align		4
        /*0004*/ 	.word	0xffffffff
	.align		4
        /*0008*/ 	.word	0x00000000
	.align		4
        /*000c*/ 	.word	0xfffffffe
	.align		4
        /*0010*/ 	.word	0x00000000
	.align		4
        /*0014*/ 	.word	0xfffffffd
	.align		4
        /*0018*/ 	.word	0x00000000
	.align		4
        /*001c*/ 	.word	0xfffffffc


//--------------------- .text._Z11final_mergePiS_ --------------------------
	.section	.text._Z11final_mergePiS_,"ax",@progbits
	.align	128
        .global         _Z11final_mergePiS_
        .type           _Z11final_mergePiS_,@function
        .size           _Z11final_mergePiS_,(.L_x_57 - _Z11final_mergePiS_)
        .other          _Z11final_mergePiS_,@"STO_CUDA_ENTRY STV_DEFAULT"
_Z11final_mergePiS_:
.text._Z11final_mergePiS_:
[----:B------:R-:W-:Y:S01]  /*0000*/  LDC R1, c[0x0][0x37c] ;  /* 0x0000df00ff017b82 */ /* 0x000fe20000000800 */
[----:B------:R-:W0:Y:S07]  /*0010*/  S2R R3, SR_CTAID.X ;  /* 0x0000000000037919 */ /* 0x000e2e0000002500 */
[----:B------:R-:W0:Y:S01]  /*0020*/  LDC.64 R6, c[0x0][0x388] ;  /* 0x0000e200ff067b82 */ /* 0x000e220000000a00 */
[----:B------:R-:W1:Y:S01]  /*0030*/  LDCU.64 UR8, c[0x0][0x358] ;  /* 0x00006b00ff0877ac */ /* 0x000e620008000a00 */
[----:B0-----:R-:W-:-:S06]  /*0040*/  IMAD.WIDE.U32 R6, R3, 0x4, R6 ;  /* 0x0000000403067825 */ /* 0x001fcc00078e0006 */
[----:B------:R-:W0:Y:S01]  /*0050*/  S2UR UR6, SR_CgaCtaId ;  /* 0x00000000000679c3 */ /* 0x000e220000008800 */
[----:B-1----:R1:W5:Y:S04]  /*0060*/  LDG.E R0, desc[UR8][R6.64] ;  /* 0x0000000806007981 */ /* 0x002368000c1e1900 */
[----:B------:R1:W5:Y:S03]  /*0070*/  LDG.E R4, desc[UR8][R6.64+0x4] ;  /* 0x0000040806047981 */ /* 0x000366000c1e1900 */
[----:B------:R-:W2:Y:S01]  /*0080*/  LDC.64 R2, c[0x0][0x380] ;  /* 0x0000e000ff027b82 */ /* 0x000ea20000000a00 */
[----:B------:R-:W-:Y:S01]  /*0090*/  UMOV UR5, 0x400 ;  /* 0x0000040000057882 */ /* 0x000fe20000000000 */
[----:B------:R-:W-:Y:S01]  /*00a0*/  IMAD.MOV.U32 R27, RZ, RZ, RZ ;  /* 0x000000ffff1b7224 */ /* 0x000fe200078e00ff */
[----:B------:R-:W2:Y:S01]  /*00b0*/  S2R R5, SR_TID.X ;  /* 0x0000000000057919 */ /* 0x000ea20000002100 */
[----:B------:R-:W-:Y:S01]  /*00c0*/  UMOV UR4, URZ ;  /* 0x000000ff00047c82 */ /* 0x000fe20008000000 */
[----:B0-----:R-:W-:-:S09]  /*00d0*/  ULEA UR7, UR6, UR5, 0x18 ;  /* 0x0000000506077291 */ /* 0x001fd2000f8ec0ff */
[----:B------:R-:W-:Y:S01]  /*00e0*/  STS [UR7], RZ ;  /* 0x000000ffff007988 */ /* 0x000fe20008000807 */
[----:B--2---:R-:W-:-:S03]  /*00f0*/  IMAD.WIDE.U32 R2, R5, 0x4000, R2 ;  /* 0x0000400005027825 */ /* 0x004fc600078e0002 */
[----:B------:R-:W-:-:S05]  /*0100*/  IADD3 R8, P0, PT, R2, 0x20, RZ ;  /* 0x0000002002087810 */ /* 0x000fca0007f1e0ff */
[----:B-1----:R-:W-:-:S08]  /*0110*/  IMAD.X R9, RZ, RZ, R3, P0 ;  /* 0x000000ffff097224 */ /* 0x002fd000000e0603 */
.L_x_0:
[----:B------:R-:W-:Y:S02]  /*0120*/  IMAD.MOV.U32 R6, RZ, RZ, R8 ;  /* 0x000000ffff067224 */ /* 0x000fe400078e0008 */
[----:B------:R-:W-:-:S05]  /*0130*/  IMAD.MOV.U32 R7, RZ, RZ, R9 ;  /* 0x000000ffff077224 */ /* 0x000fca00078e0009 */
[----:B------:R-:W2:Y:S04]  /*0140*/  LDG.E R29, desc[UR8][R6.64+-0x20] ;  /* 0xffffe008061d7981 */ /* 0x000ea8000c1e1900 */
[----:B------:R-:W3:Y:S04]  /*0150*/  LDG.E R8, desc[UR8][R6.64+-0x1c] ;  /* 0xffffe40806087981 */ /* 0x000ee8000c1e1900 */
[----:B------:R-:W4:Y:S04]  /*0160*/  LDG.E R10, desc[UR8][R6.64+-0x18] ;  /* 0xffffe808060a7981 */ /* 0x000f28000c1e1900 */
        /* <DEDUP_REMOVED lines=12> */
[----:B------:R-:W4:Y:S01]  /*0230*/  LDG.E R9, desc[UR8][R6.64+0x1c] ;  /* 0x00001c0806097981 */ /* 0x000f22000c1e1900 */
[----:B------:R-:W-:-:S04]  /*0240*/  UIADD3 UR4, UPT, UPT, UR4, 0x10, URZ ;  /* 0x0000001004047890 */ /* 0x000fc8000fffe0ff */
[----:B------:R-:W-:Y:S01]  /*0250*/  UISETP.NE.AND UP0, UPT, UR4, 0x1000, UPT ;  /* 0x000010000400788c */ /* 0x000fe2000bf05270 */
[----:B--2--5:R-:W-:-:S04]  /*0260*/  ISETP.GE.AND P0, PT, R29, R4, PT ;  /* 0x000000041d00720c */ /* 0x024fc80003f06270 */
[----:B------:R-:W-:Y:S02]  /*0270*/  ISETP.GE.AND P0, PT, R29, R0, !P0 ;  /* 0x000000001d00720c */ /* 0x000fe40004706270 */
[-C--:B---3--:R-:W-:Y:S02]  /*0280*/  ISETP.GE.AND P1, PT, R8, R4.reuse, PT ;  /* 0x000000040800720c */ /* 0x088fe40003f26270 */
[----:B----4-:R-:W-:Y:S02]  /*0290*/  ISETP.GE.AND P2, PT, R10, R4, PT ;  /* 0x000000040a00720c */ /* 0x010fe40003f46270 */
[----:B------:R-:W-:Y:S02]  /*02a0*/  ISETP.GE.AND P1, PT, R8, R0, !P1 ;  /* 0x000000000800720c */ /* 0x000fe40004f26270 */
[----:B------:R-:W-:-:S05]  /*02b0*/  IADD3 R8, PT, PT, R27, 0x1, RZ ;  /* 0x000000011b087810 */ /* 0x000fca0007ffe0ff */
[----:B------:R-:W-:Y:S01]  /*02c0*/  @!P0 IMAD.MOV R8, RZ, RZ, R27 ;  /* 0x000000ffff088224 */ /* 0x000fe200078e021b */
[----:B------:R-:W-:Y:S02]  /*02d0*/  ISETP.GE.AND P0, PT, R10, R0, !P2 ;  /* 0x000000000a00720c */ /* 0x000fe40005706270 */
[----:B------:R-:W-:Y:S01]  /*02e0*/  ISETP.GE.AND P2, PT, R12, R4, PT ;  /* 0x000000040c00720c */ /* 0x000fe20003f46270 */
[----:B------:R-:W-:Y:S02]  /*02f0*/  VIADD R10, R8, 0x1 ;  /* 0x00000001080a7836 */ /* 0x000fe40000000000 */
[----:B------:R-:W-:Y:S01]  /*0300*/  @!P1 IMAD.MOV R10, RZ, RZ, R8 ;  /* 0x000000ffff0a9224 */ /* 0x000fe200078e0208 */
[----:B------:R-:W-:Y:S02]  /*0310*/  ISETP.GE.AND P1, PT, R12, R0, !P2 ;  /* 0x000000000c00720c */ /* 0x000fe40005726270 */
[----:B------:R-:W-:Y:S01]  /*0320*/  ISETP.GE.AND P2, PT, R14, R4, PT ;  /* 0x000000040e00720c */ /* 0x000fe20003f46270 */
[----:B------:R-:W-:-:S04]  /*0330*/  VIADD R8, R10, 0x1 ;  /* 0x000000010a087836 */ /* 0x000fc80000000000 */
[----:B------:R-:W-:Y:S02]  /*0340*/  @!P0 IADD3 R8, PT, PT, R10, RZ, RZ ;  /* 0x000000ff0a088210 */ /* 0x000fe40007ffe0ff */
[----:B------:R-:W-:Y:S02]  /*0350*/  ISETP.GE.AND P0, PT, R14, R0, !P2 ;  /* 0x000000000e00720c */ /* 0x000fe40005706270 */
[----:B------:R-:W-:Y:S01]  /*0360*/  ISETP.GE.AND P2, PT, R16, R4, PT ;  /* 0x000000041000720c */ /* 0x000fe20003f46270 */
[----:B------:R-:W-:Y:S02]  /*0370*/  VIADD R10, R8, 0x1 ;  /* 0x00000001080a7836 */ /* 0x000fe40000000000 */
[----:B------:R-:W-:Y:S01]  /*0380*/  @!P1 IMAD.MOV R10, RZ, RZ, R8 ;  /* 0x000000ffff0a9224 */ /* 0x000fe200078e0208 */
[----:B------:R-:W-:Y:S02]  /*0390*/  ISETP.GE.AND P1, PT, R16, R0, !P2 ;  /* 0x000000001000720c */ /* 0x000fe40005726270 */
[----:B------:R-:W-:Y:S01]  /*03a0*/  ISETP.GE.AND P2, PT, R18, R4, PT ;  /* 0x000000041200720c */ /* 0x000fe20003f46270 */
[----:B------:R-:W-:-:S04]  /*03b0*/  VIADD R8, R10, 0x1 ;  /* 0x000000010a087836 */ /* 0x000fc80000000000 */
[----:B------:R-:W-:Y:S01]  /*03c0*/  @!P0 IMAD.MOV R8, RZ, RZ, R10 ;  /* 0x000000ffff088224 */ /* 0x000fe200078e020a */
[----:B------:R-:W-:Y:S02]  /*03d0*/  ISETP.GE.AND P0, PT, R18, R0, !P2 ;  /* 0x000000001200720c */ /* 0x000fe40005706270 */
[C---:B------:R-:W-:Y:S02]  /*03e0*/  ISETP.GE.AND P2, PT, R25.reuse, R4, PT ;  /* 0x000000041900720c */ /* 0x040fe40003f46270 */
[----:B------:R-:W-:Y:S01]  /*03f0*/  IADD3 R10, PT, PT, R8, 0x1, RZ ;  /* 0x00000001080a7810 */ /* 0x000fe20007ffe0ff */
[----:B------:R-:W-:Y:S01]  /*0400*/  @!P1 IMAD.MOV R10, RZ, RZ, R8 ;  /* 0x000000ffff0a9224 */ /* 0x000fe200078e0208 */
[----:B------:R-:W-:Y:S02]  /*0410*/  ISETP.GE.AND P1, PT, R25, R0, !P2 ;  /* 0x000000001900720c */ /* 0x000fe40005726270 */
[----:B------:R-:W-:Y:S01]  /*0420*/  ISETP.GE.AND P2, PT, R23, R4, PT ;  /* 0x000000041700720c */ /* 0x000fe20003f46270 */
[----:B------:R-:W-:-:S04]  /*0430*/  VIADD R8, R10, 0x1 ;  /* 0x000000010a087836 */ /* 0x000fc80000000000 */
[----:B------:R-:W-:Y:S01]  /*0440*/  @!P0 IMAD.MOV R8, RZ, RZ, R10 ;  /* 0x000000ffff088224 */ /* 0x000fe200078e020a */
[----:B------:R-:W-:Y:S02]  /*0450*/  ISETP.GE.AND P0, PT, R23, R0, !P2 ;  /* 0x000000001700720c */ /* 0x000fe40005706270 */
[C---:B------:R-:W-:Y:S01]  /*0460*/  ISETP.GE.AND P2, PT, R21.reuse, R4, PT ;  /* 0x000000041500720c */ /* 0x040fe20003f46270 */
[C---:B------:R-:W-:Y:S02]  /*0470*/  VIADD R10, R8.reuse, 0x1 ;  /* 0x00000001080a7836 */ /* 0x040fe40000000000 */
[----:B------:R-:W-:Y:S02]  /*0480*/  @!P1 IADD3 R10, PT, PT, R8, RZ, RZ ;  /* 0x000000ff080a9210 */ /* 0x000fe40007ffe0ff */
[----:B------:R-:W-:Y:S02]  /*0490*/  ISETP.GE.AND P1, PT, R21, R0, !P2 ;  /* 0x000000001500720c */ /* 0x000fe40005726270 */
[----:B------:R-:W-:Y:S01]  /*04a0*/  ISETP.GE.AND P2, PT, R19, R4, PT ;  /* 0x000000041300720c */ /* 0x000fe20003f46270 */
[----:B------:R-:W-:-:S03]  /*04b0*/  VIADD R8, R10, 0x1 ;  /* 0x000000010a087836 */ /* 0x000fc60000000000 */
[----:B------:R-:W-:Y:S01]  /*04c0*/  @!P0 IMAD.MOV R8, RZ, RZ, R10 ;  /* 0x000000ffff088224 */ /* 0x000fe200078e020a */
[----:B------:R-:W-:Y:S02]  /*04d0*/  ISETP.GE.AND P0, PT, R19, R0, !P2 ;  /* 0x000000001300720c */ /* 0x000fe40005706270 */
[----:B------:R-:W-:Y:S01]  /*04e0*/  ISETP.GE.AND P2, PT, R17, R4, PT ;  /* 0x000000041100720c */ /* 0x000fe20003f46270 */
[----:B------:R-:W-:-:S03]  /*04f0*/  VIADD R10, R8, 0x1 ;  /* 0x00000001080a7836 */ /* 0x000fc60000000000 */
[----:B------:R-:W-:Y:S01]  /*0500*/  @!P1 IMAD.MOV R10, RZ, RZ, R8 ;  /* 0x000000ffff0a9224 */ /* 0x000fe200078e0208 */
[----:B------:R-:W-:Y:S02]  /*0510*/  ISETP.GE.AND P1, PT, R17, R0, !P2 ;  /* 0x000000001100720c */ /* 0x000fe40005726270 */
[C---:B------:R-:W-:Y:S02]  /*0520*/  ISETP.GE.AND P2, PT, R15.reuse, R4, PT ;  /* 0x000000040f00720c */ /* 0x040fe40003f46270 */
[----:B------:R-:W-:Y:S02]  /*0530*/  IADD3 R8, PT, PT, R10, 0x1, RZ ;  /* 0x000000010a087810 */ /* 0x000fe40007ffe0ff */
[----:B------:R-:W-:Y:S01]  /*0540*/  @!P0 IMAD.MOV R8, RZ, RZ, R10 ;  /* 0x000000ffff088224 */ /* 0x000fe200078e020a */
[----:B------:R-:W-:Y:S02]  /*0550*/  ISETP.GE.AND P0, PT, R15, R0, !P2 ;  /* 0x000000000f00720c */ /* 0x000fe40005706270 */
[----:B------:R-:W-:Y:S01]  /*0560*/  ISETP.GE.AND P2, PT, R13, R4, PT ;  /* 0x000000040d00720c */ /* 0x000fe20003f46270 */
[----:B------:R-:W-:-:S03]  /*0570*/  VIADD R10, R8, 0x1 ;  /* 0x00000001080a7836 */ /* 0x000fc60000000000 */
[----:B------:R-:W-:Y:S01]  /*0580*/  @!P1 IMAD.MOV R10, RZ, RZ, R8 ;  /* 0x000000ffff0a9224 */ /* 0x000fe200078e0208 */
[----:B------:R-:W-:Y:S02]  /*0590*/  ISETP.GE.AND P1, PT, R13, R0, !P2 ;  /* 0x000000000d00720c */ /* 0x000fe40005726270 */
[----:B------:R-:W-:Y:S01]  /*05a0*/  ISETP.GE.AND P2, PT, R11, R4, PT ;  /* 0x000000040b00720c */ /* 0x000fe20003f46270 */
[----:B------:R-:W-:-:S03]  /*05b0*/  VIADD R8, R10, 0x1 ;  /* 0x000000010a087836 */ /* 0x000fc60000000000 */
[----:B------:R-:W-:Y:S02]  /*05c0*/  @!P0 IADD3 R8, PT, PT, R10, RZ, RZ ;  /* 0x000000ff0a088210 */ /* 0x000fe40007ffe0ff */
[----:B------:R-:W-:Y:S02]  /*05d0*/  ISETP.GE.AND P0, PT, R11, R0, !P2 ;  /* 0x000000000b00720c */ /* 0x000fe40005706270 */
[C---:B------:R-:W-:Y:S01]  /*05e0*/  ISETP.GE.AND P2, PT, R9.reuse, R4, PT ;  /* 0x000000040900720c */ /* 0x040fe20003f46270 */
[----:B------:R-:W-:Y:S02]  /*05f0*/  VIADD R10, R8, 0x1 ;  /* 0x00000001080a7836 */ /* 0x000fe40000000000 */
[----:B------:R-:W-:Y:S01]  /*0600*/  @!P1 IMAD.MOV R10, RZ, RZ, R8 ;  /* 0x000000ffff0a9224 */ /* 0x000fe200078e0208 */
[----:B------:R-:W-:-:S03]  /*0610*/  ISETP.GE.AND P1, PT, R9, R0, !P2 ;  /* 0x000000000900720c */ /* 0x000fc60005726270 */
[----:B------:R-:W-:-:S04]  /*0620*/  VIADD R11, R10, 0x1 ;  /* 0x000000010a0b7836 */ /* 0x000fc80000000000 */
[----:B------:R-:W-:Y:S01]  /*0630*/  @!P0 IMAD.MOV R11, RZ, RZ, R10 ;  /* 0x000000ffff0b8224 */ /* 0x000fe200078e020a */
[----:B------:R-:W-:-:S04]  /*0640*/  IADD3 R8, P0, PT, R6, 0x40, RZ ;  /* 0x0000004006087810 */ /* 0x000fc80007f1e0ff */
[----:B------:R-:W-:Y:S01]  /*0650*/  IADD3 R27, PT, PT, R11, 0x1, RZ ;  /* 0x000000010b1b7810 */ /* 0x000fe20007ffe0ff */
[----:B------:R-:W-:Y:S02]  /*0660*/  IMAD.X R9, RZ, RZ, R7, P0 ;  /* 0x000000ffff097224 */ /* 0x000fe400000e0607 */
[----:B------:R-:W-:Y:S01]  /*0670*/  @!P1 IMAD.MOV R27, RZ, RZ, R11 ;  /* 0x000000ffff1b9224 */ /* 0x000fe200078e020b */
[----:B------:R-:W-:Y:S06]  /*0680*/  BRA.U UP0, `(.L_x_0) ;  /* 0xfffffff900a47547 */ /* 0x000fec000b83ffff */
[C---:B------:R-:W-:Y:S01]  /*0690*/  ISETP.NE.AND P0, PT, R5.reuse, RZ, PT ;  /* 0x000000ff0500720c */ /* 0x040fe20003f05270 */
[----:B------:R-:W-:Y:S01]  /*06a0*/  IMAD.SHL.U32 R6, R5, 0x4, RZ ;  /* 0x0000000405067824 */ /* 0x000fe200078e00ff */
[----:B------:R-:W-:Y:S04]  /*06b0*/  BSSY.RECONVERGENT B0, `(.L_x_1) ;  /* 0x00000cc000007945 */ /* 0x000fe80003800200 */
[----:B------:R0:W-:Y:S01]  /*06c0*/  STS [R6+UR7+0x4], R27 ;  /* 0x0000041b06007988 */ /* 0x0001e20008000807 */
[----:B------:R-:W-:Y:S06]  /*06d0*/  BAR.SYNC.DEFER_BLOCKING 0x0 ;  /* 0x0000000000007b1d */ /* 0x000fec0000010000 */
[----:B------:R-:W-:Y:S05]  /*06e0*/  @P0 BRA `(.L_x_2) ;  /* 0x0000000c00200947 */ /* 0x000fea0003800000 */
[----:B------:R-:W-:Y:S04]  /*06f0*/  LDS R7, [UR7+0x4] ;  /* 0x00000407ff077984 */ /* 0x000fe80008000800 */
[----:B------:R-:W1:Y:S04]  /*0700*/  LDS R8, [UR7+0x8] ;  /* 0x00000807ff087984 */ /* 0x000e680008000800 */
[----:B------:R-:W2:Y:S04]  /*0710*/  LDS R10, [UR7+0xc] ;  /* 0x00000c07ff0a7984 */ /* 0x000ea80008000800 */
[----:B------:R-:W3:Y:S01]  /*0720*/  LDS R11, [UR7+0x10] ;  /* 0x00001007ff0b7984 */ /* 0x000ee20008000800 */
[----:B-1----:R-:W-:-:S02]  /*0730*/  IMAD.IADD R9, R7, 0x1, R8 ;  /* 0x0000000107097824 */ /* 0x002fc400078e0208 */
[----:B------:R-:W-:Y:S02]  /*0740*/  IMAD.MOV.U32 R7, RZ, RZ, 0xc ;  /* 0x0000000cff077424 */ /* 0x000fe400078e00ff */
[----:B------:R-:W-:Y:S01]  /*0750*/  IMAD.MOV.U32 R8, RZ, RZ, RZ ;  /* 0x000000ffff087224 */ /* 0x000fe200078e00ff */
[----:B--2---:R-:W-:Y:S01]  /*0760*/  IADD3 R10, PT, PT, R9, R10, RZ ;  /* 0x0000000a090a7210 */ /* 0x004fe20007ffe0ff */
[----:B------:R1:W-:Y:S04]  /*0770*/  STS [UR7+0x8], R9 ;  /* 0x00000809ff007988 */ /* 0x0003e80008000807 */
[----:B---3--:R-:W-:Y:S01]  /*0780*/  IMAD.IADD R12, R10, 0x1, R11 ;  /* 0x000000010a0c7824 */ /* 0x008fe200078e020b */
[----:B------:R1:W-:Y:S01]  /*0790*/  STS [UR7+0xc], R10 ;  /* 0x00000c0aff007988 */ /* 0x0003e20008000807 */
[----:B------:R-:W-:-:S03]  /*07a0*/  IMAD.U32 R11, RZ, RZ, UR7 ;  /* 0x00000007ff0b7e24 */ /* 0x000fc6000f8e00ff */
[----:B------:R1:W-:Y:S04]  /*07b0*/  STS [UR7+0x10], R12 ;  /* 0x0000100cff007988 */ /* 0x0003e80008000807 */
.L_x_3:
[----:B-1----:R-:W1:Y:S01]  /*07c0*/  LDS R9, [R11+0x14] ;  /* 0x000014000b097984 */ /* 0x002e620000000800 */
[----:B--2---:R-:W-:Y:S01]  /*07d0*/  VIADD R19, R8, UR7 ;  /* 0x0000000708137c36 */ /* 0x004fe20008000000 */
[----:B-1----:R-:W-:-:S05]  /*07e0*/  IADD3 R12, PT, PT, R9, R12, RZ ;  /* 0x0000000c090c7210 */ /* 0x002fca0007ffe0ff */
[----:B------:R-:W-:Y:S04]  /*07f0*/  STS [R11+0x14], R12 ;  /* 0x0000140c0b007388 */ /* 0x000fe80000000800 */
[----:B------:R-:W1:Y:S02]  /*0800*/  LDS R9, [R8+UR7+0x18] ;  /* 0x0000180708097984 */ /* 0x000e640008000800 */
[----:B-1----:R-:W-:-:S05]  /*0810*/  IMAD.IADD R9, R12, 0x1, R9 ;  /* 0x000000010c097824 */ /* 0x002fca00078e0209 */
[----:B------:R-:W-:Y:S04]  /*0820*/  STS [R8+UR7+0x18], R9 ;  /* 0x0000180908007988 */ /* 0x000fe80008000807 */
[----:B------:R-:W1:Y:S02]  /*0830*/  LDS R10, [R7+UR7+0x10] ;  /* 0x00001007070a7984 */ /* 0x000e640008000800 */
[----:B-1----:R-:W-:-:S05]  /*0840*/  IMAD.IADD R10, R9, 0x1, R10 ;  /* 0x00000001090a7824 */ /* 0x002fca00078e020a */
[----:B------:R-:W-:Y:S04]  /*0850*/  STS [R7+UR7+0x10], R10 ;  /* 0x0000100a07007988 */ /* 0x000fe80008000807 */
[----:B------:R-:W1:Y:S04]  /*0860*/  LDS R13, [R8+UR7+0x20] ;  /* 0x00002007080d7984 */ /* 0x000e680008000800 */
[----:B------:R-:W2:Y:S04]  /*0870*/  LDS R14, [R8+UR7+0x24] ;  /* 0x00002407080e7984 */ /* 0x000ea80008000800 */
[----:B------:R-:W3:Y:S01]  /*0880*/  LDS R16, [R8+UR7+0x28] ;  /* 0x0000280708107984 */ /* 0x000ee20008000800 */
[----:B-1----:R-:W-:-:S04]  /*0890*/  IMAD.IADD R13, R10, 0x1, R13 ;  /* 0x000000010a0d7824 */ /* 0x002fc800078e020d */
[----:B--2---:R-:W-:Y:S01]  /*08a0*/  IMAD.IADD R11, R13, 0x1, R14 ;  /* 0x000000010d0b7824 */ /* 0x004fe200078e020e */
[----:B------:R-:W-:Y:S04]  /*08b0*/  STS [R8+UR7+0x20], R13 ;  /* 0x0000200d08007988 */ /* 0x000fe80008000807 */
[----:B---3--:R-:W-:Y:S01]  /*08c0*/  IADD3 R15, PT, PT, R11, R16, RZ ;  /* 0x000000100b0f7210 */ /* 0x008fe20007ffe0ff */
[----:B------:R-:W-:Y:S04]  /*08d0*/  STS [R8+UR7+0x24], R11 ;  /* 0x0000240b08007988 */ /* 0x000fe80008000807 */
        /* <DEDUP_REMOVED lines=9> */
[----:B------:R-:W-:Y:S03]  /*0970*/  STS [R8+UR7+0x30], R9 ;  /* 0x0000300908007988 */ /* 0x000fe60008000807 */
[----:B---3--:R-:W-:Y:S01]  /*0980*/  IMAD.IADD R13, R17, 0x1, R14 ;  /* 0x00000001110d7824 */ /* 0x008fe200078e020e */
[----:B------:R-:W-:Y:S04]  /*0990*/  STS [R8+UR7+0x34], R17 ;  /* 0x0000341108007988 */ /* 0x000fe80008000807 */
[----:B------:R-:W-:Y:S04]  /*09a0*/  STS [R8+UR7+0x38], R13 ;  /* 0x0000380d08007988 */ /* 0x000fe80008000807 */
[----:B------:R-:W1:Y:S02]  /*09b0*/  LDS R10, [R7+UR7+0x30] ;  /* 0x00003007070a7984 */ /* 0x000e640008000800 */
[----:B-1----:R-:W-:-:S05]  /*09c0*/  IADD3 R10, PT, PT, R13, R10, RZ ;  /* 0x0000000a0d0a7210 */ /* 0x002fca0007ffe0ff */
        /* <DEDUP_REMOVED lines=16> */
[----:B-1----:R-:W-:-:S05]  /*0ad0*/  IADD3 R13, PT, PT, R12, R13, RZ ;  /* 0x0000000d0c0d7210 */ /* 0x002fca0007ffe0ff */
        /* <DEDUP_REMOVED lines=111> */
[----:B------:R-:W-:Y:S01]  /*11d0*/  STS [R8+UR7+0xe4], R15 ;  /* 0x0000e40f08007988 */ /* 0x000fe20008000807 */
[----:B------:R-:W-:-:S03]  /*11e0*/  IADD3 R14, PT, PT, R7, UR7, RZ ;  /* 0x00000007070e7c10 */ /* 0x000fc6000fffe0ff */
[----:B------:R-:W-:Y:S04]  /*11f0*/  STS [R8+UR7+0xe8], R11 ;  /* 0x0000e80b08007988 */ /* 0x000fe80008000807 */
[----:B------:R-:W1:Y:S02]  /*1200*/  LDS R12, [R7+UR7+0xe0] ;  /* 0x0000e007070c7984 */ /* 0x000e640008000800 */
[----:B-1----:R-:W-:-:S05]  /*1210*/  IMAD.IADD R12, R11, 0x1, R12 ;  /* 0x000000010b0c7824 */ /* 0x002fca00078e020c */
[----:B------:R1:W-:Y:S04]  /*1220*/  STS [R7+UR7+0xe0], R12 ;  /* 0x0000e00c07007988 */ /* 0x0003e80008000807 */
[----:B------:R-:W2:Y:S04]  /*1230*/  LDS R9, [R8+UR7+0xf0] ;  /* 0x0000f00708097984 */ /* 0x000ea80008000800 */
[----:B------:R-:W3:Y:S01]  /*1240*/  LDS R10, [R8+UR7+0xf4] ;  /* 0x0000f407080a7984 */ /* 0x000ee20008000800 */
[----:B-1----:R-:W-:-:S05]  /*1250*/  VIADD R7, R7, 0xf0 ;  /* 0x000000f007077836 */ /* 0x002fca0000000000 */
[----:B------:R-:W-:Y:S02]  /*1260*/  ISETP.NE.AND P0, PT, R7, 0xffc, PT ;  /* 0x00000ffc0700780c */ /* 0x000fe40003f05270 */
[----:B--2---:R-:W-:-:S05]  /*1270*/  IADD3 R17, PT, PT, R12, R9, RZ ;  /* 0x000000090c117210 */ /* 0x004fca0007ffe0ff */
[----:B---3--:R-:W-:Y:S01]  /*1280*/  IMAD.IADD R9, R17, 0x1, R10 ;  /* 0x0000000111097824 */ /* 0x008fe200078e020a */
[----:B------:R-:W-:Y:S04]  /*1290*/  STS [R8+UR7+0xf0], R17 ;  /* 0x0000f01108007988 */ /* 0x000fe80008000807 */
[----:B------:R1:W-:Y:S04]  /*12a0*/  STS [R8+UR7+0xf4], R9 ;  /* 0x0000f40908007988 */ /* 0x0003e80008000807 */
[----:B------:R-:W2:Y:S01]  /*12b0*/  LDS R10, [R19+0xf8] ;  /* 0x0000f800130a7984 */ /* 0x000ea20000000800 */
[----:B-1----:R-:W-:-:S02]  /*12c0*/  VIADD R8, R8, 0xf0 ;  /* 0x000000f008087836 */ /* 0x002fc40000000000 */
[----:B--2---:R-:W-:-:S05]  /*12d0*/  IMAD.IADD R10, R9, 0x1, R10 ;  /* 0x00000001090a7824 */ /* 0x004fca00078e020a */
[----:B------:R-:W-:Y:S04]  /*12e0*/  STS [R19+0xf8], R10 ;  /* 0x0000f80a13007388 */ /* 0x000fe80000000800 */
[----:B------:R-:W1:Y:S02]  /*12f0*/  LDS R11, [R14+0xf0] ;  /* 0x0000f0000e0b7984 */ /* 0x000e640000000800 */
[----:B-1----:R-:W-:Y:S01]  /*1300*/  IMAD.IADD R13, R10, 0x1, R11 ;  /* 0x000000010a0d7824 */ /* 0x002fe200078e020b */
[----:B------:R-:W-:-:S04]  /*1310*/  IADD3 R11, PT, PT, R19, 0xf0, RZ ;  /* 0x000000f0130b7810 */ /* 0x000fc80007ffe0ff */
[----:B------:R-:W-:Y:S04]  /*1320*/  STS [R14+0xf0], R13 ;  /* 0x0000f00d0e007388 */ /* 0x000fe80000000800 */
[----:B------:R-:W1:Y:S02]  /*1330*/  LDS R12, [R19+0x100] ;  /* 0x00010000130c7984 */ /* 0x000e640000000800 */
[----:B-1----:R-:W-:-:S05]  /*1340*/  IMAD.IADD R12, R13, 0x1, R12 ;  /* 0x000000010d0c7824 */ /* 0x002fca00078e020c */
[----:B------:R2:W-:Y:S01]  /*1350*/  STS [R19+0x100], R12 ;  /* 0x0001000c13007388 */ /* 0x0005e20000000800 */
[----:B------:R-:W-:Y:S05]  /*1360*/  @P0 BRA `(.L_x_3) ;  /* 0xfffffff400140947 */ /* 0x000fea000383ffff */
.L_x_2:
[----:B------:R-:W-:Y:S05]  /*1370*/  BSYNC.RECONVERGENT B0 ;  /* 0x0000000000007941 */ /* 0x000fea0003800200 */
.L_x_1:
[----:B------:R-:W-:Y:S01]  /*1380*/  UIADD3 UR5, UPT, UPT, UR5, 0x1004, URZ ;  /* 0x0000100405057890 */ /* 0x000fe2000fffe0ff */
[----:B------:R-:W-:Y:S01]  /*1390*/  IMAD.MOV.U32 R9, RZ, RZ, 0x400002 ;  /* 0x00400002ff097424 */ /* 0x000fe200078e00ff */
[----:B------:R-:W-:Y:S01]  /*13a0*/  IADD3 R2, P0, PT, R2, 0x10, RZ ;  /* 0x0000001002027810 */ /* 0x000fe20007f1e0ff */
[----:B------:R-:W-:Y:S01]  /*13b0*/  IMAD.MOV.U32 R7, RZ, RZ, RZ ;  /* 0x000000ffff077224 */ /* 0x000fe200078e00ff */
[----:B------:R-:W-:Y:S02]  /*13c0*/  ULEA UR5, UR6, UR5, 0x18 ;  /* 0x0000000506057291 */ /* 0x000fe4000f8ec0ff */
[----:B------:R-:W-:Y:S01]  /*13d0*/  IADD3.X R3, PT, PT, RZ, R3, RZ, P0, !PT ;  /* 0x00000003ff037210 */ /* 0x000fe200007fe4ff */
[----:B------:R-:W-:-:S03]  /*13e0*/  UMOV UR4, URZ ;  /* 0x000000ff00047c82 */ /* 0x000fc60008000000 */
[----:B------:R-:W-:-:S05]  /*13f0*/  LEA R8, R5, UR5, 0x4 ;  /* 0x0000000505087c11 */ /* 0x000fca000f8e20ff */
[----:B------:R1:W-:Y:S04]  /*1400*/  STS [R8], R9 ;  /* 0x0000000908007388 */ /* 0x0003e80000000800 */
[----:B------:R1:W-:Y:S04]  /*1410*/  STS [R8+0x4], R9 ;  /* 0x0000040908007388 */ /* 0x0003e80000000800 */
[----:B------:R1:W-:Y:S04]  /*1420*/  STS [R8+0x8], R9 ;  /* 0x0000080908007388 */ /* 0x0003e80000000800 */
[----:B------:R1:W-:Y:S01]  /*1430*/  STS [R8+0xc], R9 ;  /* 0x00000c0908007388 */ /* 0x0003e20000000800 */
[----:B------:R-:W-:Y:S06]  /*1440*/  BAR.SYNC.DEFER_BLOCKING 0x0 ;  /* 0x0000000000007b1d */ /* 0x000fec0000010000 */
[----:B------:R1:W3:Y:S02]  /*1450*/  LDS R10, [R6+UR7] ;  /* 0x00000007060a7984 */ /* 0x0002e40008000800 */
.L_x_4:
[----:B--2---:R-:W2:Y:S04]  /*1460*/  LDG.E R19, desc[UR8][R2.64+-0x10] ;  /* 0xfffff00802137981 */ /* 0x004ea8000c1e1900 */
[----:B----4-:R-:W4:Y:S04]  /*1470*/  LDG.E R21, desc[UR8][R2.64+-0xc] ;  /* 0xfffff40802157981 */ /* 0x010f28000c1e1900 */
[----:B------:R-:W5:Y:S04]  /*1480*/  LDG.E R23, desc[UR8][R2.64+-0x8] ;  /* 0xfffff80802177981 */ /* 0x000f68000c1e1900 */
[----:B------:R-:W3:Y:S04]  /*1490*/  LDG.E R11, desc[UR8][R2.64+-0x4] ;  /* 0xfffffc08020b7981 */ /* 0x000ee8000c1e1900 */
[----:B------:R-:W3:Y:S04]  /*14a0*/  LDG.E R17, desc[UR8][R2.64] ;  /* 0x0000000802117981 */ /* 0x000ee8000c1e1900 */
[----:B------:R-:W3:Y:S04]  /*14b0*/  LDG.E R15, desc[UR8][R2.64+0x4] ;  /* 0x00000408020f7981 */ /* 0x000ee8000c1e1900 */
[----:B------:R-:W3:Y:S04]  /*14c0*/  LDG.E R13, desc[UR8][R2.64+0x8] ;  /* 0x00000808020d7981 */ /* 0x000ee8000c1e1900 */
[----:B-1----:R-:W3:Y:S01]  /*14d0*/  LDG.E R9, desc[UR8][R2.64+0xc] ;  /* 0x00000c0802097981 */ /* 0x002ee2000c1e1900 */
[----:B------:R-:W-:-:S04]  /*14e0*/  UIADD3 UR4, UPT, UPT, UR4, 0x8, URZ ;  /* 0x0000000804047890 */ /* 0x000fc8000fffe0ff */
[----:B------:R-:W-:Y:S01]  /*14f0*/  UISETP.NE.AND UP0, UPT, UR4, 0x1000, UPT ;  /* 0x000010000400788c */ /* 0x000fe2000bf05270 */
[----:B--2---:R-:W-:-:S04]  /*1500*/  ISETP.GE.AND P5, PT, R19, R4, PT ;  /* 0x000000041300720c */ /* 0x004fc80003fa6270 */
[----:B------:R-:W-:Y:S02]  /*1510*/  ISETP.LT.OR P5, PT, R19, R0, P5 ;  /* 0x000000001300720c */ /* 0x000fe40002fa1670 */
[-C--:B----4-:R-:W-:Y:S02]  /*1520*/  ISETP.GE.AND P4, PT, R21, R4.reuse, PT ;  /* 0x000000041500720c */ /* 0x090fe40003f86270 */
[----:B-----5:R-:W-:Y:S02]  /*1530*/  ISETP.GE.AND P3, PT, R23, R4, PT ;  /* 0x000000041700720c */ /* 0x020fe40003f66270 */
[-C--:B------:R-:W-:Y:S02]  /*1540*/  ISETP.LT.OR P4, PT, R21, R0.reuse, P4 ;  /* 0x000000001500720c */ /* 0x080fe40002781670 */
[----:B------:R-:W-:Y:S02]  /*1550*/  ISETP.LT.OR P3, PT, R23, R0, P3 ;  /* 0x000000001700720c */ /* 0x000fe40001f61670 */
[----:B---3--:R-:W-:-:S02]  /*1560*/  ISETP.GE.AND P2, PT, R11, R4, PT ;  /* 0x000000040b00720c */ /* 0x008fc40003f46270 */
[----:B------:R-:W-:Y:S01]  /*1570*/  ISETP.GE.AND P1, PT, R17, R4, PT ;  /* 0x000000041100720c */ /* 0x000fe20003f26270 */
[C---:B------:R-:W-:Y:S01]  /*1580*/  @!P5 IMAD.IADD R12, R10.reuse, 0x1, R7 ;  /* 0x000000010a0cd824 */ /* 0x040fe200078e0207 */
[-C--:B------:R-:W-:Y:S01]  /*1590*/  ISETP.LT.OR P2, PT, R11, R0.reuse, P2 ;  /* 0x000000000b00720c */ /* 0x080fe20001741670 */
[----:B------:R-:W-:Y:S01]  /*15a0*/  @!P5 VIADD R7, R7, 0x1 ;  /* 0x000000010707d836 */ /* 0x000fe20000000000 */
[----:B------:R-:W-:Y:S02]  /*15b0*/  ISETP.LT.OR P1, PT, R17, R0, P1 ;  /* 0x000000001100720c */ /* 0x000fe40000f21670 */
[----:B------:R-:W-:Y:S01]  /*15c0*/  ISETP.GE.AND P0, PT, R15, R4, PT ;  /* 0x000000040f00720c */ /* 0x000fe20003f06270 */
[----:B------:R-:W-:Y:S01]  /*15d0*/  @!P4 IMAD.IADD R14, R10, 0x1, R7 ;  /* 0x000000010a0ec824 */ /* 0x000fe200078e0207 */
[----:B------:R-:W-:Y:S02]  /*15e0*/  @!P4 IADD3 R7, PT, PT, R7, 0x1, RZ ;  /* 0x000000010707c810 */ /* 0x000fe40007ffe0ff */
[----:B------:R-:W-:-:S02]  /*15f0*/  @!P5 LEA R12, R12, UR5, 0x2 ;  /* 0x000000050c0cdc11 */ /* 0x000fc4000f8e10ff */
[----:B------:R-:W-:Y:S01]  /*1600*/  ISETP.LT.OR P0, PT, R15, R0, P0 ;  /* 0x000000000f00720c */ /* 0x000fe20000701670 */
[----:B------:R-:W-:Y:S01]  /*1610*/  @!P3 IMAD.IADD R16, R10, 0x1, R7 ;  /* 0x000000010a10b824 */ /* 0x000fe200078e0207 */
[----:B------:R-:W-:Y:S01]  /*1620*/  ISETP.GE.AND P6, PT, R13, R4, PT ;  /* 0x000000040d00720c */ /* 0x000fe20003fc6270 */
[----:B------:R-:W-:Y:S01]  /*1630*/  @!P3 VIADD R7, R7, 0x1 ;  /* 0x000000010707b836 */ /* 0x000fe20000000000 */
[----:B------:R1:W-:Y:S01]  /*1640*/  @!P5 STS [R12], R19 ;  /* 0x000000130c00d388 */ /* 0x0003e20000000800 */
[----:B------:R-:W-:Y:S02]  /*1650*/  @!P4 LEA R14, R14, UR5, 0x2 ;  /* 0x000000050e0ecc11 */ /* 0x000fe4000f8e10ff */
[C---:B------:R-:W-:Y:S01]  /*1660*/  @!P2 IMAD.IADD R18, R10.reuse, 0x1, R7 ;  /* 0x000000010a12a824 */ /* 0x040fe200078e0207 */
[----:B------:R-:W-:Y:S02]  /*1670*/  @!P2 IADD3 R7, PT, PT, R7, 0x1, RZ ;  /* 0x000000010707a810 */ /* 0x000fe40007ffe0ff */
[----:B------:R-:W-:Y:S01]  /*1680*/  ISETP.LT.OR P5, PT, R13, R0, P6 ;  /* 0x000000000d00720c */ /* 0x000fe200037a1670 */
[----:B------:R4:W-:Y:S01]  /*1690*/  @!P4 STS [R14], R21 ;  /* 0x000000150e00c388 */ /* 0x0009e20000000800 */
[----:B------:R-:W-:Y:S01]  /*16a0*/  ISETP.GE.AND P6, PT, R9, R4, PT ;  /* 0x000000040900720c */ /* 0x000fe20003fc6270 */
[----:B------:R-:W-:Y:S01]  /*16b0*/  @!P1 IMAD.IADD R20, R10, 0x1, R7 ;  /* 0x000000010a149824 */ /* 0x000fe200078e0207 */
[----:B------:R-:W-:Y:S01]  /*16c0*/  @!P3 LEA R16, R16, UR5, 0x2 ;  /* 0x000000051010bc11 */ /* 0x000fe2000f8e10ff */
[----:B------:R-:W-:Y:S01]  /*16d0*/  @!P1 VIADD R7, R7, 0x1 ;  /* 0x0000000107079836 */ /* 0x000fe20000000000 */
[----:B------:R-:W-:-:S02]  /*16e0*/  ISETP.LT.OR P6, PT, R9, R0, P6 ;  /* 0x000000000900720c */ /* 0x000fc400037c1670 */
[----:B------:R-:W-:Y:S01]  /*16f0*/  @!P2 LEA R18, R18, UR5, 0x2 ;  /* 0x000000051212ac11 */ /* 0x000fe2000f8e10ff */
[----:B------:R-:W-:Y:S01]  /*1700*/  @!P0 IMAD.IADD R22, R10, 0x1, R7 ;  /* 0x000000010a168824 */ /* 0x000fe200078e0207 */
[----:B------:R-:W-:Y:S01]  /*1710*/  @!P0 IADD3 R7, PT, PT, R7, 0x1, RZ ;  /* 0x0000000107078810 */ /* 0x000fe20007ffe0ff */
[----:B------:R4:W-:Y:S01]  /*1720*/  @!P3 STS [R16], R23 ;  /* 0x000000171000b388 */ /* 0x0009e20000000800 */
[----:B------:R-:W-:Y:S02]  /*1730*/  @!P1 LEA R20, R20, UR5, 0x2 ;  /* 0x0000000514149c11 */ /* 0x000fe4000f8e10ff */
[----:B------:R-:W-:Y:S01]  /*1740*/  @!P0 LEA R22, R22, UR5, 0x2 ;  /* 0x0000000516168c11 */ /* 0x000fe2000f8e10ff */
[----:B-1----:R-:W-:Y:S01]  /*1750*/  @!P5 IMAD.IADD R12, R10, 0x1, R7 ;  /* 0x000000010a0cd824 */ /* 0x002fe200078e0207 */
[----:B------:R4:W-:Y:S01]  /*1760*/  @!P2 STS [R18], R11 ;  /* 0x0000000b1200a388 */ /* 0x0009e20000000800 */
[----:B------:R-:W-:-:S03]  /*1770*/  @!P5 VIADD R7, R7, 0x1 ;  /* 0x000000010707d836 */ /* 0x000fc60000000000 */
[----:B------:R-:W-:Y:S01]  /*1780*/  @!P5 LEA R12, R12, UR5, 0x2 ;  /* 0x000000050c0cdc11 */ /* 0x000fe2000f8e10ff */
[----:B------:R-:W-:Y:S01]  /*1790*/  @!P6 IMAD.IADD R19, R10, 0x1, R7 ;  /* 0x000000010a13e824 */ /* 0x000fe200078e0207 */
[----:B------:R4:W-:Y:S01]  /*17a0*/  @!P1 STS [R20], R17 ;  /* 0x0000001114009388 */ /* 0x0009e20000000800 */
[----:B------:R-:W-:-:S03]  /*17b0*/  @!P6 VIADD R7, R7, 0x1 ;  /* 0x000000010707e836 */ /* 0x000fc60000000000 */
[----:B------:R-:W-:Y:S01]  /*17c0*/  @!P6 LEA R24, R19, UR5, 0x2 ;  /* 0x000000051318ec11 */ /* 0x000fe2000f8e10ff */
[----:B------:R4:W-:Y:S01]  /*17d0*/  @!P0 STS [R22], R15 ;  /* 0x0000000f16008388 */ /* 0x0009e20000000800 */
[----:B------:R-:W-:-:S03]  /*17e0*/  IADD3 R2, P0, PT, R2, 0x20, RZ ;  /* 0x0000002002027810 */ /* 0x000fc60007f1e0ff */
[----:B------:R4:W-:Y:S01]  /*17f0*/  @!P5 STS [R12], R13 ;  /* 0x0000000d0c00d388 */ /* 0x0009e20000000800 */
[----:B------:R-:W-:-:S03]  /*1800*/  IADD3.X R3, PT, PT, RZ, R3, RZ, P0, !PT ;  /* 0x00000003ff037210 */ /* 0x000fc600007fe4ff */
[----:B------:R4:W-:Y:S01]  /*1810*/  @!P6 STS [R24], R9 ;  /* 0x000000091800e388 */ /* 0x0009e20000000800 */
[----:B------:R-:W-:Y:S05]  /*1820*/  BRA.U UP0, `(.L_x_4) ;  /* 0xfffffffd000c7547 */ /* 0x000fea000b83ffff */
[----:B------:R-:W1:Y:S01]  /*1830*/  S2UR UR6, SR_CgaCtaId ;  /* 0x00000000000679c3 */ /* 0x000e620000008800 */
[----:B------:R-:W-:Y:S01]  /*1840*/  UMOV UR4, 0x400 ;  /* 0x0000040000047882 */ /* 0x000fe20000000000 */
[----:B----4-:R-:W-:Y:S01]  /*1850*/  IMAD.MOV.U32 R14, RZ, RZ, 0x400002 ;  /* 0x00400002ff0e7424 */ /* 0x010fe200078e00ff */
[----:B------:R-:W-:Y:S01]  /*1860*/  UIADD3 UR4, UPT, UPT, UR4, 0x5e24, URZ ;  /* 0x00005e2404047890 */ /* 0x000fe2000fffe0ff */
[----:B------:R-:W-:Y:S01]  /*1870*/  HFMA2 R9, -RZ, RZ, 0, 0 ;  /* 0x00000000ff097431 */ /* 0x000fe200000001ff */
[----:B------:R-:W-:Y:S01]  /*1880*/  CS2R R10, SRZ ;  /* 0x00000000000a7805 */ /* 0x000fe2000001ff00 */
[----:B------:R-:W-:Y:S02]  /*1890*/  IMAD.MOV.U32 R7, RZ, RZ, 0x10 ;  /* 0x00000010ff077424 */ /* 0x000fe400078e00ff */
[----:B------:R-:W-:Y:S01]  /*18a0*/  IMAD.MOV.U32 R12, RZ, RZ, RZ ;  /* 0x000000ffff0c7224 */ /* 0x000fe200078e00ff */
[----:B-1----:R-:W-:-:S06]  /*18b0*/  ULEA UR4, UR6, UR4, 0x18 ;  /* 0x0000000406047291 */ /* 0x002fcc000f8ec0ff */
[----:B------:R-:W-:-:S05]  /*18c0*/  LEA R5, R5, UR4, 0x4 ;  /* 0x0000000405057c11 */ /* 0x000fca000f8e20ff */
[----:B------:R1:W-:Y:S04]  /*18d0*/  STS [R5], R14 ;  /* 0x0000000e05007388 */ /* 0x0003e80000000800 */
[----:B------:R1:W-:Y:S04]  /*18e0*/  STS [R5+0x4], R14 ;  /* 0x0000040e05007388 */ /* 0x0003e80000000800 */
[----:B------:R1:W-:Y:S04]  /*18f0*/  STS [R5+0x8], R14 ;  /* 0x0000080e05007388 */ /* 0x0003e80000000800 */
[----:B------:R1:W-:Y:S01]  /*1900*/  STS [R5+0xc], R14 ;  /* 0x00000c0e05007388 */ /* 0x0003e20000000800 */
[----:B------:R-:W-:Y:S06]  /*1910*/  BAR.SYNC.DEFER_BLOCKING 0x0 ;  /* 0x0000000000007b1d */ /* 0x000fec0000010000 */
[----:B------:R1:W2:Y:S04]  /*1920*/  LDS R0, [R8] ;  /* 0x0000000008007984 */ /* 0x0002a80000000800 */
[----:B------:R1:W3:Y:S04]  /*1930*/  LDS R2, [R8+0x4] ;  /* 0x0000040008027984 */ /* 0x0002e80000000800 */
[----:B------:R1:W4:Y:S04]  /*1940*/  LDS R3, [R8+0x8] ;  /* 0x0000080008037984 */ /* 0x0003280000000800 */
[----:B------:R1:W0:Y:S02]  /*1950*/  LDS R4, [R8+0xc] ;  /* 0x00000c0008047984 */ /* 0x0002240000000800 */
.L_x_5:
[----:B------:R-:W2:Y:S01]  /*1960*/  LDS R13, [R7+UR5+-0x10] ;  /* 0xfffff005070d7984 */ /* 0x000ea20008000800 */
[----:B-1----:R-:W-:Y:S02]  /*1970*/  VIADD R8, R9, 0x1 ;  /* 0x0000000109087836 */ /* 0x002fe40000000000 */
[----:B------:R-:W-:Y:S01]  /*1980*/  VIADD R14, R11, 0x1 ;  /* 0x000000010b0e7836 */ /* 0x000fe20000000000 */
[----:B------:R-:W1:Y:S01]  /*1990*/  LDS R17, [R7+UR5+-0xc] ;  /* 0xfffff40507117984 */ /* 0x000e620008000800 */
[----:B------:R-:W-:-:S03]  /*19a0*/  VIADD R15, R10, 0x1 ;  /* 0x000000010a0f7836 */ /* 0x000fc60000000000 */
[----:B------:R-:W5:Y:S04]  /*19b0*/  LDS R19, [R7+UR5+-0x8] ;  /* 0xfffff80507137984 */ /* 0x000f680008000800 */
[----:B------:R-:W5:Y:S01]  /*19c0*/  LDS R21, [R7+UR5+-0x4] ;  /* 0xfffffc0507157984 */ /* 0x000f620008000800 */
[-C--:B--2---:R-:W-:Y:S02]  /*19d0*/  ISETP.GT.AND P0, PT, R0, R13.reuse, PT ;  /* 0x0000000d0000720c */ /* 0x084fe40003f04270 */
[-C--:B----4-:R-:W-:Y:S02]  /*19e0*/  ISETP.GT.AND P4, PT, R3, R13.reuse, PT ;  /* 0x0000000d0300720c */ /* 0x090fe40003f84270 */
[C---:B---3--:R-:W-:Y:S02]  /*19f0*/  ISETP.GT.AND P3, PT, R2.reuse, R13, PT ;  /* 0x0000000d0200720c */ /* 0x048fe40003f64270 */
[----:B-1----:R-:W-:-:S02]  /*1a00*/  ISETP.GT.AND P1, PT, R2, R17, PT ;  /* 0x000000110200720c */ /* 0x002fc40003f24270 */
[----:B0-----:R-:W-:Y:S02]  /*1a10*/  ISETP.GT.AND P5, PT, R4, R13, PT ;  /* 0x0000000d0400720c */ /* 0x001fe40003fa4270 */
[----:B------:R-:W-:Y:S02]  /*1a20*/  IADD3 R13, PT, PT, R12, 0x1, RZ ;  /* 0x000000010c0d7810 */ /* 0x000fe40007ffe0ff */
[-C--:B------:R-:W-:Y:S01]  /*1a30*/  ISETP.GT.AND P2, PT, R3, R17.reuse, PT ;  /* 0x000000110300720c */ /* 0x080fe20003f44270 */
[----:B------:R-:W-:Y:S01]  /*1a40*/  @!P0 IMAD.MOV R8, RZ, RZ, R9 ;  /* 0x000000ffff088224 */ /* 0x000fe200078e0209 */
[-C--:B------:R-:W-:Y:S01]  /*1a50*/  ISETP.GT.AND P0, PT, R0, R17.reuse, PT ;  /* 0x000000110000720c */ /* 0x080fe20003f04270 */
[----:B------:R-:W0:Y:S01]  /*1a60*/  LDS R9, [R7+UR5] ;  /* 0x0000000507097984 */ /* 0x000e220008000800 */
[----:B------:R-:W-:Y:S01]  /*1a70*/  @!P4 IADD3 R14, PT, PT, R11, RZ, RZ ;  /* 0x000000ff0b0ec210 */ /* 0x000fe20007ffe0ff */
[----:B------:R-:W-:Y:S01]  /*1a80*/  @!P3 IMAD.MOV R13, RZ, RZ, R12 ;  /* 0x000000ffff0db224 */ /* 0x000fe200078e020c */
[----:B------:R-:W-:Y:S01]  /*1a90*/  ISETP.GT.AND P3, PT, R4, R17, PT ;  /* 0x000000110400720c */ /* 0x000fe20003f64270 */
[----:B------:R-:W1:Y:S01]  /*1aa0*/  LDS R11, [R7+UR5+0x4] ;  /* 0x00000405070b7984 */ /* 0x000e620008000800 */
[-C--:B-----5:R-:W-:Y:S01]  /*1ab0*/  ISETP.GT.AND P4, PT, R0, R19.reuse, PT ;  /* 0x000000130000720c */ /* 0x0a0fe20003f84270 */
[----:B------:R-:W-:Y:S01]  /*1ac0*/  VIADD R12, R13, 0x1 ;  /* 0x000000010d0c7836 */ /* 0x000fe20000000000 */
[----:B------:R-:W-:Y:S01]  /*1ad0*/  IADD3 R16, PT, PT, R14, 0x1, RZ ;  /* 0x000000010e107810 */ /* 0x000fe20007ffe0ff */
[----:B------:R-:W-:Y:S01]  /*1ae0*/  @!P1 IMAD.MOV R12, RZ, RZ, R13 ;  /* 0x000000ffff0c9224 */ /* 0x000fe200078e020d */
[-C--:B------:R-:W-:Y:S01]  /*1af0*/  ISETP.GT.AND P1, PT, R4, R19.reuse, PT ;  /* 0x000000130400720c */ /* 0x080fe20003f24270 */
[----:B------:R-:W2:Y:S01]  /*1b00*/  LDS R13, [R7+UR5+0x8] ;  /* 0x00000805070d7984 */ /* 0x000ea20008000800 */
[----:B------:R-:W-:Y:S01]  /*1b10*/  @!P5 IMAD.MOV R15, RZ, RZ, R10 ;  /* 0x000000ffff0fd224 */ /* 0x000fe200078e020a */
[----:B------:R-:W-:Y:S01]  /*1b20*/  ISETP.GT.AND P5, PT, R2, R19, PT ;  /* 0x000000130200720c */ /* 0x000fe20003fa4270 */
[----:B------:R-:W-:-:S02]  /*1b30*/  VIADD R10, R8, 0x1 ;  /* 0x00000001080a7836 */ /* 0x000fc40000000000 */
[----:B------:R-:W-:Y:S01]  /*1b40*/  @!P0 IMAD.MOV R10, RZ, RZ, R8 ;  /* 0x000000ffff0a8224 */ /* 0x000fe200078e0208 */
[----:B------:R-:W-:Y:S01]  /*1b50*/  ISETP.GT.AND P0, PT, R3, R19, PT ;  /* 0x000000130300720c */ /* 0x000fe20003f04270 */
[----:B------:R-:W-:Y:S01]  /*1b60*/  @!P2 IMAD.MOV R16, RZ, RZ, R14 ;  /* 0x000000ffff10a224 */ /* 0x000fe200078e020e */
[-C--:B------:R-:W-:Y:S01]  /*1b70*/  ISETP.GT.AND P2, PT, R0, R21.reuse, PT ;  /* 0x000000150000720c */ /* 0x080fe20003f44270 */
[C---:B------:R-:W-:Y:S01]  /*1b80*/  VIADD R14, R10.reuse, 0x1 ;  /* 0x000000010a0e7836 */ /* 0x040fe20000000000 */
[----:B------:R-:W-:Y:S01]  /*1b90*/  IADD3 R8, PT, PT, R15, 0x1, RZ ;  /* 0x000000010f087810 */ /* 0x000fe20007ffe0ff */
[----:B------:R-:W-:Y:S01]  /*1ba0*/  @!P3 IMAD.MOV R8, RZ, RZ, R15 ;  /* 0x000000ffff08b224 */ /* 0x000fe200078e020f */
[----:B------:R-:W-:Y:S01]  /*1bb0*/  @!P4 IADD3 R14, PT, PT, R10, RZ, RZ ;  /* 0x000000ff0a0ec210 */ /* 0x000fe20007ffe0ff */
[----:B------:R3:W4:Y:S01]  /*1bc0*/  LDS R15, [R7+UR5+0xc] ;  /* 0x00000c05070f7984 */ /* 0x0007220008000800 */
[----:B------:R-:W-:Y:S01]  /*1bd0*/  VIADD R17, R12, 0x1 ;  /* 0x000000010c117836 */ /* 0x000fe20000000000 */
[-C--:B------:R-:W-:Y:S01]  /*1be0*/  ISETP.GT.AND P3, PT, R2, R21.reuse, PT ;  /* 0x000000150200720c */ /* 0x080fe20003f64270 */
[----:B------:R-:W-:Y:S01]  /*1bf0*/  @!P5 IMAD.MOV R17, RZ, RZ, R12 ;  /* 0x000000ffff11d224 */ /* 0x000fe200078e020c */
[-C--:B------:R-:W-:Y:S01]  /*1c00*/  ISETP.GT.AND P4, PT, R3, R21.reuse, PT ;  /* 0x000000150300720c */ /* 0x080fe20003f84270 */
[----:B------:R-:W-:Y:S01]  /*1c10*/  VIADD R10, R16, 0x1 ;  /* 0x00000001100a7836 */ /* 0x000fe20000000000 */
[----:B------:R-:W-:Y:S01]  /*1c20*/  ISETP.GT.AND P5, PT, R4, R21, PT ;  /* 0x000000150400720c */ /* 0x000fe20003fa4270 */
[----:B------:R-:W-:Y:S01]  /*1c30*/  @!P0 IMAD.MOV R10, RZ, RZ, R16 ;  /* 0x000000ffff0a8224 */ /* 0x000fe200078e0210 */
[----:B------:R-:W-:Y:S01]  /*1c40*/  IADD3 R18, PT, PT, R14, 0x1, RZ ;  /* 0x000000010e127810 */ /* 0x000fe20007ffe0ff */
[----:B------:R-:W-:-:S02]  /*1c50*/  @!P2 IMAD.MOV R18, RZ, RZ, R14 ;  /* 0x000000ffff12a224 */ /* 0x000fc400078e020e */
[----:B------:R-:W-:Y:S02]  /*1c60*/  VIADD R12, R8, 0x1 ;  /* 0x00000001080c7836 */ /* 0x000fe40000000000 */
[----:B------:R-:W-:Y:S01]  /*1c70*/  @!P1 IMAD.MOV R12, RZ, RZ, R8 ;  /* 0x000000ffff0c9224 */ /* 0x000fe200078e0208 */
[----:B------:R-:W-:Y:S01]  /*1c80*/  IADD3 R8, PT, PT, R17, 0x1, RZ ;  /* 0x0000000111087810 */ /* 0x000fe20007ffe0ff */
[----:B------:R-:W-:Y:S01]  /*1c90*/  VIADD R14, R10, 0x1 ;  /* 0x000000010a0e7836 */ /* 0x000fe20000000000 */
[-C--:B0-----:R-:W-:Y:S01]  /*1ca0*/  ISETP.GT.AND P0, PT, R3, R9.reuse, PT ;  /* 0x000000090300720c */ /* 0x081fe20003f04270 */
[----:B------:R-:W-:Y:S01]  /*1cb0*/  VIADD R16, R12, 0x1 ;  /* 0x000000010c107836 */ /* 0x000fe20000000000 */
[-C--:B------:R-:W-:Y:S01]  /*1cc0*/  ISETP.GT.AND P2, PT, R0, R9.reuse, PT ;  /* 0x000000090000720c */ /* 0x080fe20003f44270 */
[----:B------:R-:W-:Y:S01]  /*1cd0*/  @!P3 IMAD.MOV R8, RZ, RZ, R17 ;  /* 0x000000ffff08b224 */ /* 0x000fe200078e0211 */
[-C--:B------:R-:W-:Y:S01]  /*1ce0*/  ISETP.GT.AND P1, PT, R2, R9.reuse, PT ;  /* 0x000000090200720c */ /* 0x080fe20003f24270 */
[----:B------:R-:W-:Y:S01]  /*1cf0*/  @!P5 IMAD.MOV R16, RZ, RZ, R12 ;  /* 0x000000ffff10d224 */ /* 0x000fe200078e020c */
[----:B------:R-:W-:Y:S01]  /*1d00*/  @!P4 IADD3 R14, PT, PT, R10, RZ, RZ ;  /* 0x000000ff0a0ec210 */ /* 0x000fe20007ffe0ff */
[----:B------:R-:W-:Y:S01]  /*1d10*/  VIADD R10, R8, 0x1 ;  /* 0x00000001080a7836 */ /* 0x000fe20000000000 */
[----:B------:R-:W-:Y:S01]  /*1d20*/  ISETP.GT.AND P3, PT, R4, R9, PT ;  /* 0x000000090400720c */ /* 0x000fe20003f64270 */
[----:B------:R-:W-:Y:S01]  /*1d30*/  VIADD R9, R18, 0x1 ;  /* 0x0000000112097836 */ /* 0x000fe20000000000 */
[-C--:B-1----:R-:W-:Y:S01]  /*1d40*/  ISETP.GT.AND P5, PT, R2, R11.reuse, PT ;  /* 0x0000000b0200720c */ /* 0x082fe20003fa4270 */
[----:B---3--:R-:W-:Y:S01]  /*1d50*/  VIADD R7, R7, 0x20 ;  /* 0x0000002007077836 */ /* 0x008fe20000000000 */
[----:B------:R-:W-:-:S02]  /*1d60*/  ISETP.GT.AND P6, PT, R0, R11, PT ;  /* 0x0000000b0000720c */ /* 0x000fc40003fc4270 */
[----:B------:R-:W-:Y:S01]  /*1d70*/  IADD3 R12, PT, PT, R14, 0x1, RZ ;  /* 0x000000010e0c7810 */ /* 0x000fe20007ffe0ff */
[----:B------:R-:W-:Y:S01]  /*1d80*/  @!P0 IMAD.MOV R12, RZ, RZ, R14 ;  /* 0x000000ffff0c8224 */ /* 0x000fe200078e020e */
[-C--:B------:R-:W-:Y:S01]  /*1d90*/  ISETP.GT.AND P4, PT, R3, R11.reuse, PT ;  /* 0x0000000b0300720c */ /* 0x080fe20003f84270 */
[----:B------:R-:W-:Y:S01]  /*1da0*/  @!P2 IMAD.MOV R9, RZ, RZ, R18 ;  /* 0x000000ffff09a224 */ /* 0x000fe200078e0212 */
[----:B------:R-:W-:Y:S01]  /*1db0*/  ISETP.GT.AND P0, PT, R4, R11, PT ;  /* 0x0000000b0400720c */ /* 0x000fe20003f04270 */
[----:B------:R-:W-:Y:S01]  /*1dc0*/  @!P1 IMAD.MOV R10, RZ, RZ, R8 ;  /* 0x000000ffff0a9224 */ /* 0x000fe200078e0208 */
[-C--:B--2---:R-:W-:Y:S01]  /*1dd0*/  ISETP.GT.AND P2, PT, R2, R13.reuse, PT ;  /* 0x0000000d0200720c */ /* 0x084fe20003f44270 */
[----:B------:R-:W-:Y:S01]  /*1de0*/  VIADD R11, R9, 0x1 ;  /* 0x00000001090b7836 */ /* 0x000fe20000000000 */
[-C--:B------:R-:W-:Y:S01]  /*1df0*/  ISETP.GT.AND P1, PT, R0, R13.reuse, PT ;  /* 0x0000000d0000720c */ /* 0x080fe20003f24270 */
[----:B------:R-:W-:Y:S01]  /*1e00*/  VIADD R14, R10, 0x1 ;  /* 0x000000010a0e7836 */ /* 0x000fe20000000000 */
[C---:B------:R-:W-:Y:S01]  /*1e10*/  IADD3 R8, PT, PT, R16.reuse, 0x1, RZ ;  /* 0x0000000110087810 */ /* 0x040fe20007ffe0ff */
[----:B------:R-:W-:Y:S01]  /*1e20*/  @!P5 IMAD.MOV R14, RZ, RZ, R10 ;  /* 0x000000ffff0ed224 */ /* 0x000fe200078e020a */
[----:B------:R-:W-:Y:S01]  /*1e30*/  @!P3 IADD3 R8, PT, PT, R16, RZ, RZ ;  /* 0x000000ff1008b210 */ /* 0x000fe20007ffe0ff */
[----:B------:R-:W-:Y:S01]  /*1e40*/  VIADD R17, R12, 0x1 ;  /* 0x000000010c117836 */ /* 0x000fe20000000000 */
[-C--:B------:R-:W-:Y:S01]  /*1e50*/  ISETP.GT.AND P3, PT, R3, R13.reuse, PT ;  /* 0x0000000d0300720c */ /* 0x080fe20003f64270 */
[----:B------:R-:W-:Y:S01]  /*1e60*/  @!P6 IMAD.MOV R11, RZ, RZ, R9 ;  /* 0x000000ffff0be224 */ /* 0x000fe200078e0209 */
[----:B------:R-:W-:Y:S01]  /*1e70*/  IADD3 R9, PT, PT, R8, 0x1, RZ ;  /* 0x0000000108097810 */ /* 0x000fe20007ffe0ff */
[----:B------:R-:W-:Y:S01]  /*1e80*/  @!P4 IMAD.MOV R17, RZ, RZ, R12 ;  /* 0x000000ffff11c224 */ /* 0x000fe200078e020c */
[----:B------:R-:W-:Y:S01]  /*1e90*/  ISETP.GT.AND P4, PT, R4, R13, PT ;  /* 0x0000000d0400720c */ /* 0x000fe20003f84270 */
[----:B------:R-:W-:Y:S01]  /*1ea0*/  @!P0 IMAD.MOV R9, RZ, RZ, R8 ;  /* 0x000000ffff098224 */ /* 0x000fe200078e0208 */
[C---:B------:R-:W-:Y:S01]  /*1eb0*/  IADD3 R8, PT, PT, R14.reuse, 0x1, RZ ;  /* 0x000000010e087810 */ /* 0x040fe20007ffe0ff */
[----:B------:R-:W-:Y:S01]  /*1ec0*/  VIADD R16, R11, 0x1 ;  /* 0x000000010b107836 */ /* 0x000fe20000000000 */
[----:B------:R-:W-:Y:S01]  /*1ed0*/  @!P2 IADD3 R8, PT, PT, R14, RZ, RZ ;  /* 0x000000ff0e08a210 */ /* 0x000fe20007ffe0ff */
[----:B------:R-:W-:Y:S01]  /*1ee0*/  @!P1 IMAD.MOV R16, RZ, RZ, R11 ;  /* 0x000000ffff109224 */ /* 0x000fe200078e020b */
[----:B------:R-:W-:Y:S01]  /*1ef0*/  ISETP.NE.AND P2, PT, R7, 0x4010, PT ;  /* 0x000040100700780c */ /* 0x000fe20003f45270 */
[----:B------:R-:W-:Y:S01]  /*1f00*/  VIADD R13, R17, 0x1 ;  /* 0x00000001110d7836 */ /* 0x000fe20000000000 */
[-C--:B----4-:R-:W-:Y:S01]  /*1f10*/  ISETP.GT.AND P6, PT, R0, R15.reuse, PT ;  /* 0x0000000f0000720c */ /* 0x090fe20003fc4270 */
[----:B------:R-:W-:Y:S01]  /*1f20*/  @!P3 IMAD.MOV R13, RZ, RZ, R17 ;  /* 0x000000ffff0db224 */ /* 0x000fe200078e0211 */
[----:B------:R-:W-:-:S02]  /*1f30*/  ISETP.GT.AND P5, PT, R2, R15, PT ;  /* 0x0000000f0200720c */ /* 0x000fc40003fa4270 */
[-C--:B------:R-:W-:Y:S01]  /*1f40*/  ISETP.GT.AND P1, PT, R3, R15.reuse, PT ;  /* 0x0000000f0300720c */ /* 0x080fe20003f24270 */
[----:B------:R-:W-:Y:S01]  /*1f50*/  VIADD R11, R13, 0x1 ;  /* 0x000000010d0b7836 */ /* 0x000fe20000000000 */
[----:B------:R-:W-:Y:S01]  /*1f60*/  ISETP.GT.AND P0, PT, R4, R15, PT ;  /* 0x0000000f0400720c */ /* 0x000fe20003f04270 */
[----:B------:R-:W-:Y:S01]  /*1f70*/  VIADD R15, R9, 0x1 ;  /* 0x00000001090f7836 */ /* 0x000fe20000000000 */
[----:B------:R-:W-:Y:S01]  /*1f80*/  IADD3 R12, PT, PT, R8, 0x1, RZ ;  /* 0x00000001080c7810 */ /* 0x000fe20007ffe0ff */
[----:B------:R-:W-:Y:S02]  /*1f90*/  @!P4 IMAD.MOV R15, RZ, RZ, R9 ;  /* 0x000000ffff0fc224 */ /* 0x000fe400078e0209 */
[----:B------:R-:W-:Y:S02]  /*1fa0*/  VIADD R9, R16, 0x1 ;  /* 0x0000000110097836 */ /* 0x000fe40000000000 */
[----:B------:R-:W-:Y:S02]  /*1fb0*/  VIADD R10, R15, 0x1 ;  /* 0x000000010f0a7836 */ /* 0x000fe40000000000 */
[----:B------:R-:W-:Y:S01]  /*1fc0*/  @!P6 IMAD.MOV R9, RZ, RZ, R16 ;  /* 0x000000ffff09e224 */ /* 0x000fe200078e0210 */
[----:B------:R-:W-:Y:S01]  /*1fd0*/  @!P5 IADD3 R12, PT, PT, R8, RZ, RZ ;  /* 0x000000ff080cd210 */ /* 0x000fe20007ffe0ff */
[----:B------:R-:W-:-:S02]  /*1fe0*/  @!P1 IMAD.MOV R11, RZ, RZ, R13 ;  /* 0x000000ffff0b9224 */ /* 0x000fc400078e020d */
[----:B------:R-:W-:Y:S01]  /*1ff0*/  @!P0 IMAD.MOV R10, RZ, RZ, R15 ;  /* 0x000000ffff0a8224 */ /* 0x000fe200078e020f */
[----:B------:R-:W-:Y:S06]  /*2000*/  @P2 BRA `(.L_x_5) ;  /* 0xfffffff800542947 */ /* 0x000fec000383ffff */
[----:B------:R-:W-:Y:S01]  /*2010*/  LEA R9, R9, UR4, 0x2 ;  /* 0x0000000409097c11 */ /* 0x000fe2000f8e10ff */
[----:B------:R-:W-:Y:S01]  /*2020*/  BSSY.RECONVERGENT B0, `(.L_x_6) ;  /* 0x0000015000007945 */ /* 0x000fe20003800200 */
[----:B------:R-:W-:Y:S02]  /*2030*/  LEA R7, R12, UR4, 0x2 ;  /* 0x000000040c077c11 */ /* 0x000fe4000f8e10ff */
[----:B------:R-:W-:Y:S01]  /*2040*/  LEA R8, R11, UR4, 0x2 ;  /* 0x000000040b087c11 */ /* 0x000fe2000f8e10ff */
[----:B------:R-:W-:Y:S01]  /*2050*/  STS [R9], R0 ;  /* 0x0000000009007388 */ /* 0x000fe20000000800 */
[----:B------:R-:W-:-:S03]  /*2060*/  LEA R11, R10, UR4, 0x2 ;  /* 0x000000040a0b7c11 */ /* 0x000fc6000f8e10ff */
[----:B------:R-:W-:Y:S04]  /*2070*/  STS [R7], R2 ;  /* 0x0000000207007388 */ /* 0x000fe80000000800 */
[----:B------:R-:W-:Y:S04]  /*2080*/  STS [R8], R3 ;  /* 0x0000000308007388 */ /* 0x000fe80000000800 */
[----:B------:R-:W-:Y:S01]  /*2090*/  STS [R11], R4 ;  /* 0x000000040b007388 */ /* 0x000fe20000000800 */
[----:B------:R-:W-:Y:S06]  /*20a0*/  BAR.SYNC.DEFER_BLOCKING 0x0 ;  /* 0x0000000000007b1d */ /* 0x000fec0000010000 */
[----:B------:R-:W0:Y:S02]  /*20b0*/  LDS R10, [R5] ;  /* 0x00000000050a7984 */ /* 0x000e240000000800 */
[----:B0-----:R-:W-:-:S13]  /*20c0*/  ISETP.NE.AND P0, PT, R10, 0x400002, PT ;  /* 0x004000020a00780c */ /* 0x001fda0003f05270 */
[----:B------:R-:W-:Y:S05]  /*20d0*/  @P0 BRA `(.L_x_7) ;  /* 0x0000000000240947 */ /* 0x000fea0003800000 */
[----:B------:R-:W-:Y:S01]  /*20e0*/  BSSY.RECONVERGENT B1, `(.L_x_8) ;  /* 0x0000007000017945 */ /* 0x000fe20003800200 */
[----:B------:R-:W-:-:S07]  /*20f0*/  IMAD.MOV.U32 R0, RZ, RZ, R6 ;  /* 0x000000ffff007224 */ /* 0x000fce00078e0006 */
.L_x_9:
[C---:B------:R-:W-:Y:S02]  /*2100*/  LEA R2, R0.reuse, UR4, 0x2 ;  /* 0x0000000400027c11 */ /* 0x040fe4000f8e10ff */
[----:B------:R-:W-:-:S04]  /*2110*/  IADD3 R0, PT, PT, R0, -0x1, RZ ;  /* 0xffffffff00007810 */ /* 0x000fc80007ffe0ff */
[----:B------:R-:W0:Y:S02]  /*2120*/  LDS R2, [R2+-0x4] ;  /* 0xfffffc0002027984 */ /* 0x000e240000000800 */
[----:B0-----:R-:W-:-:S13]  /*2130*/  ISETP.NE.AND P0, PT, R2, 0x400002, PT ;  /* 0x004000020200780c */ /* 0x001fda0003f05270 */
[----:B------:R-:W-:Y:S05]  /*2140*/  @!P0 BRA `(.L_x_9) ;  /* 0xfffffffc00ec8947 */ /* 0x000fea000383ffff */
[----:B------:R-:W-:Y:S05]  /*2150*/  BSYNC.RECONVERGENT B1 ;  /* 0x0000000000017941 */ /* 0x000fea0003800200 */
.L_x_8:
[----:B------:R0:W-:Y:S02]  /*2160*/  STS [R5], R2 ;  /* 0x0000000205007388 */ /* 0x0001e40000000800 */
.L_x_7:
[----:B------:R-:W-:Y:S05]  /*2170*/  BSYNC.RECONVERGENT B0 ;  /* 0x0000000000007941 */ /* 0x000fea0003800200 */
.L_x_6:
[----:B------:R-:W1:Y:S01]  /*2180*/  LDS R0, [R5+0x4] ;  /* 0x0000040005007984 */ /* 0x000e620000000800 */
[----:B------:R-:W-:Y:S01]  /*2190*/  BSSY.RECONVERGENT B0, `(.L_x_10) ;  /* 0x000000c000007945 */ /* 0x000fe20003800200 */
[----:B-1----:R-:W-:-:S13]  /*21a0*/  ISETP.NE.AND P0, PT, R0, 0x400002, PT ;  /* 0x004000020000780c */ /* 0x002fda0003f05270 */
[----:B------:R-:W-:Y:S05]  /*21b0*/  @P0 BRA `(.L_x_11) ;  /* 0x0000000000240947 */ /* 0x000fea0003800000 */
[----:B------:R-:W-:Y:S01]  /*21c0*/  BSSY.RECONVERGENT B1, `(.L_x_12) ;  /* 0x0000007000017945 */ /* 0x000fe20003800200 */
[----:B------:R-:W-:-:S07]  /*21d0*/  IMAD.MOV.U32 R0, RZ, RZ, R6 ;  /* 0x000000ffff007224 */ /* 0x000fce00078e0006 */
.L_x_13:
[C---:B0-----:R-:W-:Y:S01]  /*21e0*/  LEA R2, R0.reuse, UR4, 0x2 ;  /* 0x0000000400027c11 */ /* 0x041fe2000f8e10ff */
[----:B------:R-:W-:-:S05]  /*21f0*/  VIADD R0, R0, 0xffffffff ;  /* 0xffffffff00007836 */ /* 0x000fca0000000000 */
[----:B------:R-:W0:Y:S02]  /*2200*/  LDS R2, [R2] ;  /* 0x0000000002027984 */ /* 0x000e240000000800 */
[----:B0-----:R-:W-:-:S13]  /*2210*/  ISETP.NE.AND P0, PT, R2, 0x400002, PT ;  /* 0x004000020200780c */ /* 0x001fda0003f05270 */
[----:B------:R-:W-:Y:S05]  /*2220*/  @!P0 BRA `(.L_x_13) ;  /* 0xfffffffc00ec8947 */ /* 0x000fea000383ffff */
[----:B------:R-:W-:Y:S05]  /*2230*/  BSYNC.RECONVERGENT B1 ;  /* 0x0000000000017941 */ /* 0x000fea0003800200 */
.L_x_12:
[----:B------:R1:W-:Y:S02]  /*2240*/  STS [R5+0x4], R2 ;  /* 0x0000040205007388 */ /* 0x0003e40000000800 */
.L_x_11:
[----:B------:R-:W-:Y:S05]  /*2250*/  BSYNC.RECONVERGENT B0 ;  /* 0x0000000000007941 */ /* 0x000fea0003800200 */
.L_x_10:
[----:B------:R-:W2:Y:S01]  /*2260*/  LDS R0, [R5+0x8] ;  /* 0x0000080005007984 */ /* 0x000ea20000000800 */
[----:B------:R-:W-:Y:S01]  /*2270*/  BSSY.RECONVERGENT B0, `(.L_x_14) ;  /* 0x000000c000007945 */ /* 0x000fe20003800200 */
[----:B--2---:R-:W-:-:S13]  /*2280*/  ISETP.NE.AND P0, PT, R0, 0x400002, PT ;  /* 0x004000020000780c */ /* 0x004fda0003f05270 */
[----:B------:R-:W-:Y:S05]  /*2290*/  @P0 BRA `(.L_x_15) ;  /* 0x0000000000240947 */ /* 0x000fea0003800000 */
[----:B------:R-:W-:Y:S01]  /*22a0*/  BSSY.RECONVERGENT B1, `(.L_x_16) ;  /* 0x0000007000017945 */ /* 0x000fe20003800200 */
[----:B------:R-:W-:-:S07]  /*22b0*/  VIADD R0, R6, 0x1 ;  /* 0x0000000106007836 */ /* 0x000fce0000000000 */
.L_x_17:
[C---:B01----:R-:W-:Y:S02]  /*22c0*/  LEA R2, R0.reuse, UR4, 0x2 ;  /* 0x0000000400027c11 */ /* 0x043fe4000f8e10ff */
[----:B------:R-:W-:-:S04]  /*22d0*/  IADD3 R0, PT, PT, R0, -0x1, RZ ;  /* 0xffffffff00007810 */ /* 0x000fc80007ffe0ff */
[----:B------:R-:W0:Y:S02]  /*22e0*/  LDS R2, [R2] ;  /* 0x0000000002027984 */ /* 0x000e240000000800 */
[----:B0-----:R-:W-:-:S13]  /*22f0*/  ISETP.NE.AND P0, PT, R2, 0x400002, PT ;  /* 0x004000020200780c */ /* 0x001fda0003f05270 */
[----:B------:R-:W-:Y:S05]  /*2300*/  @!P0 BRA `(.L_x_17) ;  /* 0xfffffffc00ec8947 */ /* 0x000fea000383ffff */
[----:B------:R-:W-:Y:S05]  /*2310*/  BSYNC.RECONVERGENT B1 ;  /* 0x0000000000017941 */ /* 0x000fea0003800200 */
.L_x_16:
[----:B------:R2:W-:Y:S02]  /*2320*/  STS [R5+0x8], R2 ;  /* 0x0000080205007388 */ /* 0x0005e40000000800 */
.L_x_15:
[----:B------:R-:W-:Y:S05]  /*2330*/  BSYNC.RECONVERGENT B0 ;  /* 0x0000000000007941 */ /* 0x000fea0003800200 */
.L_x_14:
[----:B------:R-:W3:Y:S01]  /*2340*/  LDS R0, [R5+0xc] ;  /* 0x00000c0005007984 */ /* 0x000ee20000000800 */
[----:B------:R-:W-:Y:S01]  /*2350*/  BSSY.RECONVERGENT B0, `(.L_x_18) ;  /* 0x000000c000007945 */ /* 0x000fe20003800200 */
[----:B---3--:R-:W-:-:S13]  /*2360*/  ISETP.NE.AND P0, PT, R0, 0x400002, PT ;  /* 0x004000020000780c */ /* 0x008fda0003f05270 */
[----:B------:R-:W-:Y:S05]  /*2370*/  @P0 BRA `(.L_x_19) ;  /* 0x0000000000240947 */ /* 0x000fea0003800000 */
[----:B------:R-:W-:Y:S01]  /*2380*/  BSSY.RECONVERGENT B1, `(.L_x_20) ;  /* 0x0000007000017945 */ /* 0x000fe20003800200 */
[----:B------:R-:W-:-:S07]  /*2390*/  VIADD R6, R6, 0x2 ;  /* 0x0000000206067836 */ /* 0x000fce0000000000 */
.L_x_21:
[C---:B------:R-:W-:Y:S01]  /*23a0*/  LEA R0, R6.reuse, UR4, 0x2 ;  /* 0x0000000406007c11 */ /* 0x040fe2000f8e10ff */
[----:B------:R-:W-:-:S05]  /*23b0*/  VIADD R6, R6, 0xffffffff ;  /* 0xffffffff06067836 */ /* 0x000fca0000000000 */
[----:B------:R-:W3:Y:S02]  /*23c0*/  LDS R0, [R0] ;  /* 0x0000000000007984 */ /* 0x000ee40000000800 */
[----:B---3--:R-:W-:-:S13]  /*23d0*/  ISETP.NE.AND P0, PT, R0, 0x400002, PT ;  /* 0x004000020000780c */ /* 0x008fda0003f05270 */
[----:B------:R-:W-:Y:S05]  /*23e0*/  @!P0 BRA `(.L_x_21) ;  /* 0xfffffffc00ec8947 */ /* 0x000fea000383ffff */
[----:B------:R-:W-:Y:S05]  /*23f0*/  BSYNC.RECONVERGENT B1 ;  /* 0x0000000000017941 */ /* 0x000fea0003800200 */
.L_x_20:
[----:B------:R3:W-:Y:S02]  /*2400*/  STS [R5+0xc], R0 ;  /* 0x00000c0005007388 */ /* 0x0007e40000000800 */
.L_x_19:
[----:B------:R-:W-:Y:S05]  /*2410*/  BSYNC.RECONVERGENT B0 ;  /* 0x0000000000007941 */ /* 0x000fea0003800200 */
.L_x_18:
[----:B------:R-:W-:Y:S06]  /*2420*/  BAR.SYNC.DEFER_BLOCKING 0x0 ;  /* 0x0000000000007b1d */ /* 0x000fec0000010000 */
[----:B------:R-:W-:Y:S05]  /*2430*/  EXIT ;  /* 0x000000000000794d */ /* 0x000fea0003800000 */
.L_x_22:
[----:B------:R-:W-:-:S00]  /*2440*/  BRA `(.L_x_22) ;  /* 0xfffffffc00fc7947 */ /* 0x000fc0000383ffff */
[----:B------:R-:W-:-:S00]  /*2450*/  NOP ;  /* 0x0000000000007918 */ /* 0x000fc00000000000 */
        /* <DEDUP_REMOVED lines=10> */
.L_x_57:


//--------------------- .text._Z11sample_sortPi   --------------------------
	.section	.text._Z11sample_sortPi,"ax",@progbits
	.align	128
        .global         _Z11sample_sortPi
        .type           _Z11sample_sortPi,@function
        .size           _Z11sample_sortPi,(.L_x_58 - _Z11sample_sortPi)
        .other          _Z11sample_sortPi,@"STO_CUDA_ENTRY STV_DEFAULT"
_Z11sample_sortPi:
.text._Z11sample_sortPi:
[----:B------:R-:W-:Y:S01]  /*0000*/  LDC R1, c[0x0][0x37c] ;  /* 0x0000df00ff017b82 */ /* 0x000fe20000000800 */
[----:B------:R-:W0:Y:S07]  /*0010*/  S2R R5, SR_CTAID.X ;  /* 0x0000000000057919 */ /* 0x000e2e0000002500 */
[----:B------:R-:W1:Y:S01]  /*0020*/  LDC.64 R2, c[0x0][0x380] ;  /* 0x0000e000ff027b82 */ /* 0x000e620000000a00 */
[----:B------:R-:W0:Y:S01]  /*0030*/  LDCU UR4, c[0x0][0x360] ;  /* 0x00006c00ff0477ac */ /* 0x000e220008000800 */
[----:B------:R-:W0:Y:S01]  /*0040*/  S2R R6, SR_TID.X ;  /* 0x0000000000067919 */ /* 0x000e220000002100 */
[----:B------:R-:W2:Y:S01]  /*0050*/  LDCU.64 UR6, c[0x0][0x358] ;  /* 0x00006b00ff0677ac */ /* 0x000ea20008000a00 */
[----:B0-----:R-:W-:-:S04]  /*0060*/  IMAD R5, R5, UR4, R6 ;  /* 0x0000000405057c24 */ /* 0x001fc8000f8e0206 */
[----:B-1----:R-:W-:-:S05]  /*0070*/  IMAD.WIDE R2, R5, 0x4, R2 ;  /* 0x0000000405027825 */ /* 0x002fca00078e0202 */
[----:B--2---:R-:W2:Y:S01]  /*0080*/  LDG.E R5, desc[UR6][R2.64] ;  /* 0x0000000602057981 */ /* 0x004ea2000c1e1900 */
[----:B------:R-:W0:Y:S01]  /*0090*/  S2UR UR5, SR_CgaCtaId ;  /* 0x00000000000579c3 */ /* 0x000e220000008800 */
[----:B------:R-:W-:Y:S01]  /*00a0*/  UMOV UR4, 0x400 ;  /* 0x0000040000047882 */ /* 0x000fe20000000000 */
[----:B------:R-:W-:-:S04]  /*00b0*/  LOP3.LUT R4, R6, 0x1, RZ, 0xc0, !PT ;  /* 0x0000000106047812 */ /* 0x000fc800078ec0ff */
[C---:B------:R-:W-:Y:S02]  /*00c0*/  ISETP.NE.U32.AND P0, PT, R4.reuse, 0x1, PT ;  /* 0x000000010400780c */ /* 0x040fe40003f05070 */
[----:B------:R-:W-:Y:S02]  /*00d0*/  ISETP.NE.AND P1, PT, R4, RZ, PT ;  /* 0x000000ff0400720c */ /* 0x000fe40003f25270 */
[----:B------:R-:W-:Y:S01]  /*00e0*/  ISETP.NE.AND P0, PT, R6, 0x3ff, !P0 ;  /* 0x000003ff0600780c */ /* 0x000fe20004705270 */
[----:B0-----:R-:W-:-:S06]  /*00f0*/  ULEA UR4, UR5, UR4, 0x18 ;  /* 0x0000000405047291 */ /* 0x001fcc000f8ec0ff */
[----:B------:R-:W-:Y:S01]  /*0100*/  LEA R0, R6, UR4, 0x2 ;  /* 0x0000000406007c11 */ /* 0x000fe2000f8e10ff */
[----:B------:R-:W-:-:S04]  /*0110*/  UMOV UR4, URZ ;  /* 0x000000ff00047c82 */ /* 0x000fc80008000000 */
[----:B--2---:R0:W-:Y:S01]  /*0120*/  STS [R0], R5 ;  /* 0x0000000500007388 */ /* 0x0041e20000000800 */
[----:B------:R-:W-:Y:S06]  /*0130*/  BAR.SYNC.DEFER_BLOCKING 0x0 ;  /* 0x0000000000007b1d */ /* 0x000fec0000010000 */
.L_x_55:
[----:B------:R-:W-:Y:S04]  /*0140*/  BSSY.RECONVERGENT B0, `(.L_x_23) ;  /* 0x0000007000007945 */ /* 0x000fe80003800200 */
[----:B01234-:R-:W-:Y:S05]  /*0150*/  @P1 BRA `(.L_x_24) ;  /* 0x0000000000141947 */ /* 0x01ffea0003800000 */
[----:B0-----:R-:W-:Y:S04]  /*0160*/  LDS R5, [R0] ;  /* 0x0000000000057984 */ /* 0x001fe80000000800 */
[----:B------:R-:W0:Y:S02]  /*0170*/  LDS R6, [R0+0x4] ;  /* 0x0000040000067984 */ /* 0x000e240000000800 */
[----:B0-----:R-:W-:-:S13]  /*0180*/  ISETP.GT.AND P1, PT, R5, R6, PT ;  /* 0x000000060500720c */ /* 0x001fda0003f24270 */
[----:B------:R1:W-:Y:S04]  /*0190*/  @P1 STS [R0], R6 ;  /* 0x0000000600001388 */ /* 0x0003e80000000800 */
[----:B------:R1:W-:Y:S02]  /*01a0*/  @P1 STS [R0+0x4], R5 ;  /* 0x0000040500001388 */ /* 0x0003e40000000800 */
.L_x_24:
[----:B------:R-:W-:Y:S05]  /*01b0*/  BSYNC.RECONVERGENT B0 ;  /* 0x0000000000007941 */ /* 0x000fea0003800200 */
.L_x_23:
[----:B------:R-:W-:Y:S01]  /*01c0*/  BAR.SYNC.DEFER_BLOCKING 0x0 ;  /* 0x0000000000007b1d */ /* 0x000fe20000010000 */
[----:B------:R-:W-:-:S05]  /*01d0*/  ISETP.NE.AND P1, PT, R4, RZ, PT ;  /* 0x000000ff0400720c */ /* 0x000fca0003f25270 */
[----:B------:R-:W-:Y:S04]  /*01e0*/  BSSY.RECONVERGENT B0, `(.L_x_25) ;  /* 0x0000007000007945 */ /* 0x000fe80003800200 */
[----:B------:R-:W-:Y:S05]  /*01f0*/  @!P0 BRA `(.L_x_26) ;  /* 0x0000000000148947 */ /* 0x000fea0003800000 */
[----:B01----:R-:W-:Y:S04]  /*0200*/  LDS R5, [R0] ;  /* 0x0000000000057984 */ /* 0x003fe80000000800 */
[----:B------:R-:W0:Y:S02]  /*0210*/  LDS R6, [R0+0x4] ;  /* 0x0000040000067984 */ /* 0x000e240000000800 */
[----:B0-----:R-:W-:-:S13]  /*0220*/  ISETP.GT.AND P2, PT, R5, R6, PT ;  /* 0x000000060500720c */ /* 0x001fda0003f44270 */
[----:B------:R2:W-:Y:S04]  /*0230*/  @P2 STS [R0], R6 ;  /* 0x0000000600002388 */ /* 0x0005e80000000800 */
[----:B------:R2:W-:Y:S02]  /*0240*/  @P2 STS [R0+0x4], R5 ;  /* 0x0000040500002388 */ /* 0x0005e40000000800 */
.L_x_26:
[----:B------:R-:W-:Y:S05]  /*0250*/  BSYNC.RECONVERGENT B0 ;  /* 0x0000000000007941 */ /* 0x000fea0003800200 */
.L_x_25:
[----:B------:R-:W-:Y:S06]  /*0260*/  BAR.SYNC.DEFER_BLOCKING 0x0 ;  /* 0x0000000000007b1d */ /* 0x000fec0000010000 */
[----:B------:R-:W-:Y:S04]  /*0270*/  BSSY.RECONVERGENT B0, `(.L_x_27) ;  /* 0x0000007000007945 */ /* 0x000fe80003800200 */
[----:B------:R-:W-:Y:S05]  /*0280*/  @P1 BRA `(.L_x_28) ;  /* 0x0000000000141947 */ /* 0x000fea0003800000 */
[----:B012---:R-:W-:Y:S04]  /*0290*/  LDS R5, [R0] ;  /* 0x0000000000057984 */ /* 0x007fe80000000800 */
[----:B------:R-:W0:Y:S02]  /*02a0*/  LDS R6, [R0+0x4] ;  /* 0x0000040000067984 */ /* 0x000e240000000800 */
[----:B0-----:R-:W-:-:S13]  /*02b0*/  ISETP.GT.AND P2, PT, R5, R6, PT ;  /* 0x000000060500720c */ /* 0x001fda0003f44270 */
[----:B------:R3:W-:Y:S04]  /*02c0*/  @P2 STS [R0], R6 ;  /* 0x0000000600002388 */ /* 0x0007e80000000800 */
[----:B------:R3:W-:Y:S02]  /*02d0*/  @P2 STS [R0+0x4], R5 ;  /* 0x0000040500002388 */ /* 0x0007e40000000800 */
.L_x_28:
[----:B------:R-:W-:Y:S05]  /*02e0*/  BSYNC.RECONVERGENT B0 ;  /* 0x0000000000007941 */ /* 0x000fea0003800200 */
.L_x_27:
[----:B------:R-:W-:Y:S06]  /*02f0*/  BAR.SYNC.DEFER_BLOCKING 0x0 ;  /* 0x0000000000007b1d */ /* 0x000fec0000010000 */
[----:B------:R-:W-:Y:S04]  /*0300*/  BSSY.RECONVERGENT B0, `(.L_x_29) ;  /* 0x0000007000007945 */ /* 0x000fe80003800200 */
[----:B------:R-:W-:Y:S05]  /*0310*/  @!P0 BRA `(.L_x_30) ;  /* 0x0000000000148947 */ /* 0x000fea0003800000 */
[----:B0123--:R-:W-:Y:S04]  /*0320*/  LDS R5, [R0] ;  /* 0x0000000000057984 */ /* 0x00ffe80000000800 */
[----:B------:R-:W0:Y:S02]  /*0330*/  LDS R6, [R0+0x4] ;  /* 0x0000040000067984 */ /* 0x000e240000000800 */
[----:B0-----:R-:W-:-:S13]  /*0340*/  ISETP.GT.AND P2, PT, R5, R6, PT ;  /* 0x000000060500720c */ /* 0x001fda0003f44270 */
[----:B------:R4:W-:Y:S04]  /*0350*/  @P2 STS [R0], R6 ;  /* 0x0000000600002388 */ /* 0x0009e80000000800 */
[----:B------:R4:W-:Y:S02]  /*0360*/  @P2 STS [R0+0x4], R5 ;  /* 0x0000040500002388 */ /* 0x0009e40000000800 */
.L_x_30:
[----:B------:R-:W-:Y:S05]  /*0370*/  BSYNC.RECONVERGENT B0 ;  /* 0x0000000000007941 */ /* 0x000fea0003800200 */
.L_x_29:
[----:B------:R-:W-:Y:S06]  /*0380*/  BAR.SYNC.DEFER_BLOCKING 0x0 ;  /* 0x0000000000007b1d */ /* 0x000fec0000010000 */
[----:B------:R-:W-:Y:S04]  /*0390*/  BSSY.RECONVERGENT B0, `(.L_x_31) ;  /* 0x0000007000007945 */ /* 0x000fe80003800200 */
[----:B------:R-:W-:Y:S05]  /*03a0*/  @P1 BRA `(.L_x_32) ;  /* 0x0000000000141947 */ /* 0x000fea0003800000 */
[----:B01234-:R-:W-:Y:S04]  /*03b0*/  LDS R5, [R0] ;  /* 0x0000000000057984 */ /* 0x01ffe80000000800 */
[----:B------:R-:W0:Y:S02]  /*03c0*/  LDS R6, [R0+0x4] ;  /* 0x0000040000067984 */ /* 0x000e240000000800 */
[----:B0-----:R-:W-:-:S13]  /*03d0*/  ISETP.GT.AND P2, PT, R5, R6, PT ;  /* 0x000000060500720c */ /* 0x001fda0003f44270 */
[----:B------:R0:W-:Y:S04]  /*03e0*/  @P2 STS [R0], R6 ;  /* 0x0000000600002388 */ /* 0x0001e80000000800 */
[----:B------:R0:W-:Y:S02]  /*03f0*/  @P2 STS [R0+0x4], R5 ;  /* 0x0000040500002388 */ /* 0x0001e40000000800 */
.L_x_32:
[----:B------:R-:W-:Y:S05]  /*0400*/  BSYNC.RECONVERGENT B0 ;  /* 0x0000000000007941 */ /* 0x000fea0003800200 */
.L_x_31:
[----:B------:R-:W-:Y:S06]  /*0410*/  BAR.SYNC.DEFER_BLOCKING 0x0 ;  /* 0x0000000000007b1d */ /* 0x000fec0000010000 */
[----:B------:R-:W-:Y:S04]  /*0420*/  BSSY.RECONVERGENT B0, `(.L_x_33) ;  /* 0x0000007000007945 */ /* 0x000fe80003800200 */
[----:B------:R-:W-:Y:S05]  /*0430*/  @!P0 BRA `(.L_x_34) ;  /* 0x0000000000148947 */ /* 0x000fea0003800000 */
[----:B01234-:R-:W-:Y:S04]  /*0440*/  LDS R5, [R0] ;  /* 0x0000000000057984 */ /* 0x01ffe80000000800 */
[----:B------:R-:W0:Y:S02]  /*0450*/  LDS R6, [R0+0x4] ;  /* 0x0000040000067984 */ /* 0x000e240000000800 */
[----:B0-----:R-:W-:-:S13]  /*0460*/  ISETP.GT.AND P2, PT, R5, R6, PT ;  /* 0x000000060500720c */ /* 0x001fda0003f44270 */
[----:B------:R0:W-:Y:S04]  /*0470*/  @P2 STS [R0], R6 ;  /* 0x0000000600002388 */ /* 0x0001e80000000800 */
[----:B------:R0:W-:Y:S02]  /*0480*/  @P2 STS [R0+0x4], R5 ;  /* 0x0000040500002388 */ /* 0x0001e40000000800 */
.L_x_34:
[----:B------:R-:W-:Y:S05]  /*0490*/  BSYNC.RECONVERGENT B0 ;  /* 0x0000000000007941 */ /* 0x000fea0003800200 */
.L_x_33:
        /* <DEDUP_REMOVED lines=8> */
.L_x_36:
[----:B------:R-:W-:Y:S05]  /*0520*/  BSYNC.RECONVERGENT B0 ;  /* 0x0000000000007941 */ /* 0x000fea0003800200 */
.L_x_35:
        /* <DEDUP_REMOVED lines=8> */
.L_x_38:
[----:B------:R-:W-:Y:S05]  /*05b0*/  BSYNC.RECONVERGENT B0 ;  /* 0x0000000000007941 */ /* 0x000fea0003800200 */
.L_x_37:
        /* <DEDUP_REMOVED lines=8> */
.L_x_40:
[----:B------:R-:W-:Y:S05]  /*0640*/  BSYNC.RECONVERGENT B0 ;  /* 0x0000000000007941 */ /* 0x000fea0003800200 */
.L_x_39:
        /* <DEDUP_REMOVED lines=8> */
.L_x_42:
[----:B------:R-:W-:Y:S05]  /*06d0*/  BSYNC.RECONVERGENT B0 ;  /* 0x0000000000007941 */ /* 0x000fea0003800200 */
.L_x_41:
        /* <DEDUP_REMOVED lines=8> */
.L_x_44:
[----:B------:R-:W-:Y:S05]  /*0760*/  BSYNC.RECONVERGENT B0 ;  /* 0x0000000000007941 */ /* 0x000fea0003800200 */
.L_x_43:
        /* <DEDUP_REMOVED lines=8> */
.L_x_46:
[----:B------:R-:W-:Y:S05]  /*07f0*/  BSYNC.RECONVERGENT B0 ;  /* 0x0000000000007941 */ /* 0x000fea0003800200 */
.L_x_45:
        /* <DEDUP_REMOVED lines=8> */
.L_x_48:
[----:B------:R-:W-:Y:S05]  /*0880*/  BSYNC.RECONVERGENT B0 ;  /* 0x0000000000007941 */ /* 0x000fea0003800200 */
.L_x_47:
        /* <DEDUP_REMOVED lines=8> */
.L_x_50:
[----:B------:R-:W-:Y:S05]  /*0910*/  BSYNC.RECONVERGENT B0 ;  /* 0x0000000000007941 */ /* 0x000fea0003800200 */
.L_x_49:
        /* <DEDUP_REMOVED lines=8> */
.L_x_52:
[----:B------:R-:W-:Y:S05]  /*09a0*/  BSYNC.RECONVERGENT B0 ;  /* 0x0000000000007941 */ /* 0x000fea0003800200 */
.L_x_51:
[----:B------:R-:W-:Y:S01]  /*09b0*/  UIADD3 UR4, UPT, UPT, UR4, 0x8, URZ ;  /* 0x0000000804047890 */ /* 0x000fe2000fffe0ff */
[----:B------:R-:W-:Y:S03]  /*09c0*/  BAR.SYNC.DEFER_BLOCKING 0x0 ;  /* 0x0000000000007b1d */ /* 0x000fe60000010000 */
[----:B------:R-:W-:-:S03]  /*09d0*/  UISETP.NE.AND UP0, UPT, UR4, 0x200, UPT ;  /* 0x000002000400788c */ /* 0x000fc6000bf05270 */
[----:B------:R-:W-:Y:S04]  /*09e0*/  BSSY.RECONVERGENT B0, `(.L_x_53) ;  /* 0x0000007000007945 */ /* 0x000fe80003800200 */
[----:B------:R-:W-:Y:S05]  /*09f0*/  @!P0 BRA `(.L_x_54) ;  /* 0x0000000000148947 */ /* 0x000fea0003800000 */
[----:B01234-:R-:W-:Y:S04]  /*0a00*/  LDS R5, [R0] ;  /* 0x0000000000057984 */ /* 0x01ffe80000000800 */
[----:B------:R-:W0:Y:S02]  /*0a10*/  LDS R6, [R0+0x4] ;  /* 0x0000040000067984 */ /* 0x000e240000000800 */
[----:B0-----:R-:W-:-:S13]  /*0a20*/  ISETP.GT.AND P2, PT, R5, R6, PT ;  /* 0x000000060500720c */ /* 0x001fda0003f44270 */
[----:B------:R0:W-:Y:S04]  /*0a30*/  @P2 STS [R0], R6 ;  /* 0x0000000600002388 */ /* 0x0001e80000000800 */
[----:B------:R0:W-:Y:S02]  /*0a40*/  @P2 STS [R0+0x4], R5 ;  /* 0x0000040500002388 */ /* 0x0001e40000000800 */
.L_x_54:
[----:B------:R-:W-:Y:S05]  /*0a50*/  BSYNC.RECONVERGENT B0 ;  /* 0x0000000000007941 */ /* 0x000fea0003800200 */
.L_x_53:
[----:B------:R-:W-:Y:S06]  /*0a60*/  BAR.SYNC.DEFER_BLOCKING 0x0 ;  /* 0x0000000000007b1d */ /* 0x000fec0000010000 */
[----:B------:R-:W-:Y:S05]  /*0a70*/  BRA.U UP0, `(.L_x_55) ;  /* 0xfffffff500b07547 */ /* 0x000fea000b83ffff */
[----:B01234-:R-:W0:Y:S04]  /*0a80*/  LDS R5, [R0] ;  /* 0x0000000000057984 */ /* 0x01fe280000000800 */
[----:B0-----:R-:W-:Y:S01]  /*0a90*/  STG.E desc[UR6][R2.64], R5 ;  /* 0x0000000502007986 */ /* 0x001fe2000c101906 */
[----:B------:R-:W-:Y:S05]  /*0aa0*/  EXIT ;  /* 0x000000000000794d */ /* 0x000fea0003800000 */
.L_x_56:
        /* <DEDUP_REMOVED lines=13> */
.L_x_58:


//--------------------- .nv.shared._Z11final_mergePiS_ --------------------------
	.section	.nv.shared._Z11final_mergePiS_,"aw",@nobits
	.sectionflags	@""
	.align	4
.nv.shared._Z11final_mergePiS_:
	.zero		45124


//--------------------- .nv.shared.reserved.0     --------------------------
	.section	.nv.shared.reserved.0,"aw",@nobits
	.weak		__nv_reservedSMEM_offset_0_alias
	.size		__nv_reservedSMEM_offset_0_alias, 0, 64
	.other		__nv_reservedSMEM_offset_0_alias,@"STO_CUDA_RESERVED_SHARED STV_DEFAULT"
__nv_reservedSMEM_offset_0_alias:
	.zero		0
	.zero		64


//--------------------- .nv.shared._Z11sample_sortPi --------------------------
	.section	.nv.shared._Z11sample_sortPi,"aw",@nobits
	.sectionflags	@""
	.align	4
.nv.shared._Z11sample_sortPi:
	.zero		5120


//--------------------- .nv.constant0._Z11final_mergePiS_ --------------------------
	.section	.nv.constant0._Z11final_mergePiS_,"a",@progbits
	.sectionflags	@""
	.align	4
.nv.constant0._Z11final_mergePiS_:
	.zero		912


//--------------------- .nv.constant0._Z11sample_sortPi --------------------------
	.section	.nv.constant0._Z11sample_sortPi,"a",@progbits
	.sectionflags	@""
	.align	4
.nv.constant0._Z11sample_sortPi:
	.zero		904


//--------------------- SYMBOLS --------------------------

	.type		.nv.reservedSmem.offset0,@object
	.size		.nv.reservedSmem.offset0,0x4
	.type		.nv.reservedSmem.cap,@object
	.size		.nv.reservedSmem.cap,0x4
